	.target	sm_90a

	.elftype	@"ET_EXEC"


//--------------------- .note.nv.tkinfo           --------------------------
	.section	.note.nv.tkinfo,"",@"SHT_NOTE"
	.sectionflags	@"SHF_NOTE_NV_TKINFO"
	.tkinfo
        /*0018*/ 	.word	0x00000002
        /*0030*/ 	.string	""
        /*0030*/ 	.string	"ptxas"
        /*0030*/ 	.string	"Cuda compilation tools, release 13.0, V13.0.88"
        /*0030*/ 	.string	"Build cuda_13.0.r13.0/compiler.36424714_0"
        /*0030*/ 	.string	"-v  -suppress-debug-info  -lineinfo  -arch sm_90a "



//--------------------- .note.nv.cuinfo           --------------------------
	.section	.note.nv.cuinfo,"",@"SHT_NOTE"
	.sectionflags	@"SHF_NOTE_NV_CUINFO"
        /*0018*/ 	.short	0x0002
        /*001a*/ 	.short	0x005a
        /*001c*/ 	.short	0x0082
	.zero		2


//--------------------- .nv.info                  --------------------------
	.section	.nv.info,"",@"SHT_CUDA_INFO"
	.align	4


	//----- nvinfo : EIATTR_REGCOUNT
	.align		4
        /*0000*/ 	.byte	0x04, 0x2f
        /*0002*/ 	.short	(.L_1 - .L_0)
	.align		4
.L_0:
        /*0004*/ 	.word	index@(matmul_kernel)
        /*0008*/ 	.word	0x000000ff


	//----- nvinfo : EIATTR_FRAME_SIZE
	.align		4
.L_1:
        /*000c*/ 	.byte	0x04, 0x11
        /*000e*/ 	.short	(.L_3 - .L_2)
	.align		4
.L_2:
        /*0010*/ 	.word	index@(matmul_kernel)
        /*0014*/ 	.word	0x000001e0


	//----- nvinfo : EIATTR_MIN_STACK_SIZE
	.align		4
.L_3:
        /*0018*/ 	.byte	0x04, 0x12
        /*001a*/ 	.short	(.L_5 - .L_4)
	.align		4
.L_4:
        /*001c*/ 	.word	index@(matmul_kernel)
        /*0020*/ 	.word	0x000001e0
.L_5:


//--------------------- .nv.compat                --------------------------
	.section	.nv.compat,"",@"SHT_CUDA_COMPAT_INFO"
	.align	4
        /*0000*/ 	.byte	0x02, 0x09, 0x01, 0x00, 0x02, 0x02, 0x04, 0x00, 0x02, 0x05, 0x05, 0x00, 0x03, 0x07, 0x01, 0x01
        /*0010*/ 	.byte	0x02, 0x03, 0x00, 0x00, 0x02, 0x06, 0x01, 0x00, 0x04, 0x0b, 0x08, 0x00, 0x00, 0x00, 0x00, 0x00
        /*0020*/ 	.byte	0x00, 0x00, 0x00, 0x00


//--------------------- .nv.info.matmul_kernel    --------------------------
	.section	.nv.info.matmul_kernel,"",@"SHT_CUDA_INFO"
	.sectionflags	@""
	.align	4


	//----- nvinfo : EIATTR_CUDA_API_VERSION
	.align		4
        /*0000*/ 	.byte	0x04, 0x37
        /*0002*/ 	.short	(.L_7 - .L_6)
.L_6:
        /*0004*/ 	.word	0x00000082


	//----- nvinfo : EIATTR_KPARAM_INFO
	.align		4
.L_7:
        /*0008*/ 	.byte	0x04, 0x17
        /*000a*/ 	.short	(.L_9 - .L_8)
.L_8:
        /*000c*/ 	.word	0x00000000
        /*0010*/ 	.short	0x000d
        /*0012*/ 	.short	0x0048
        /*0014*/ 	.byte	0x00, 0xf4, 0x21, 0x00


	//----- nvinfo : EIATTR_KPARAM_INFO
	.align		4
.L_9:
        /*0018*/ 	.byte	0x04, 0x17
        /*001a*/ 	.short	(.L_11 - .L_10)
.L_10:
        /*001c*/ 	.word	0x00000000
        /*0020*/ 	.short	0x000c
        /*0022*/ 	.short	0x0040
        /*0024*/ 	.byte	0x00, 0xf4, 0x21, 0x00


	//----- nvinfo : EIATTR_KPARAM_INFO
	.align		4
.L_11:
        /*0028*/ 	.byte	0x04, 0x17
        /*002a*/ 	.short	(.L_13 - .L_12)
.L_12:
        /*002c*/ 	.word	0x00000000
        /*0030*/ 	.short	0x000b
        /*0032*/ 	.short	0x0038
        /*0034*/ 	.byte	0x00, 0xf0, 0x11, 0x00


	//----- nvinfo : EIATTR_KPARAM_INFO
	.align		4
.L_13:
        /*0038*/ 	.byte	0x04, 0x17
        /*003a*/ 	.short	(.L_15 - .L_14)
.L_14:
        /*003c*/ 	.word	0x00000000
        /*0040*/ 	.short	0x000a
        /*0042*/ 	.short	0x0034
        /*0044*/ 	.byte	0x00, 0xf0, 0x11, 0x00


	//----- nvinfo : EIATTR_KPARAM_INFO
	.align		4
.L_15:
        /*0048*/ 	.byte	0x04, 0x17
        /*004a*/ 	.short	(.L_17 - .L_16)
.L_16:
        /*004c*/ 	.word	0x00000000
        /*0050*/ 	.short	0x0009
        /*0052*/ 	.short	0x0030
        /*0054*/ 	.byte	0x00, 0xf0, 0x11, 0x00


	//----- nvinfo : EIATTR_KPARAM_INFO
	.align		4
.L_17:
        /*0058*/ 	.byte	0x04, 0x17
        /*005a*/ 	.short	(.L_19 - .L_18)
.L_18:
        /*005c*/ 	.word	0x00000000
        /*0060*/ 	.short	0x0008
        /*0062*/ 	.short	0x002c
        /*0064*/ 	.byte	0x00, 0xf0, 0x11, 0x00


	//----- nvinfo : EIATTR_KPARAM_INFO
	.align		4
.L_19:
        /*0068*/ 	.byte	0x04, 0x17
        /*006a*/ 	.short	(.L_21 - .L_20)
.L_20:
        /*006c*/ 	.word	0x00000000
        /*0070*/ 	.short	0x0007
        /*0072*/ 	.short	0x0028
        /*0074*/ 	.byte	0x00, 0xf0, 0x11, 0x00


	//----- nvinfo : EIATTR_KPARAM_INFO
	.align		4
.L_21:
        /*0078*/ 	.byte	0x04, 0x17
        /*007a*/ 	.short	(.L_23 - .L_22)
.L_22:
        /*007c*/ 	.word	0x00000000
        /*0080*/ 	.short	0x0006
        /*0082*/ 	.short	0x0024
        /*0084*/ 	.byte	0x00, 0xf0, 0x11, 0x00


	//----- nvinfo : EIATTR_KPARAM_INFO
	.align		4
.L_23:
        /*0088*/ 	.byte	0x04, 0x17
        /*008a*/ 	.short	(.L_25 - .L_24)
.L_24:
        /*008c*/ 	.word	0x00000000
        /*0090*/ 	.short	0x0005
        /*0092*/ 	.short	0x0020
        /*0094*/ 	.byte	0x00, 0xf0, 0x11, 0x00


	//----- nvinfo : EIATTR_KPARAM_INFO
	.align		4
.L_25:
        /*0098*/ 	.byte	0x04, 0x17
        /*009a*/ 	.short	(.L_27 - .L_26)
.L_26:
        /*009c*/ 	.word	0x00000000
        /*00a0*/ 	.short	0x0004
        /*00a2*/ 	.short	0x001c
        /*00a4*/ 	.byte	0x00, 0xf0, 0x11, 0x00


	//----- nvinfo : EIATTR_KPARAM_INFO
	.align		4
.L_27:
        /*00a8*/ 	.byte	0x04, 0x17
        /*00aa*/ 	.short	(.L_29 - .L_28)
.L_28:
        /*00ac*/ 	.word	0x00000000
        /*00b0*/ 	.short	0x0003
        /*00b2*/ 	.short	0x0018
        /*00b4*/ 	.byte	0x00, 0xf0, 0x11, 0x00


	//----- nvinfo : EIATTR_KPARAM_INFO
	.align		4
.L_29:
        /*00b8*/ 	.byte	0x04, 0x17
        /*00ba*/ 	.short	(.L_31 - .L_30)
.L_30:
        /*00bc*/ 	.word	0x00000000
        /*00c0*/ 	.short	0x0002
        /*00c2*/ 	.short	0x0010
        /*00c4*/ 	.byte	0x00, 0xf4, 0x21, 0x00


	//----- nvinfo : EIATTR_KPARAM_INFO
	.align		4
.L_31:
        /*00c8*/ 	.byte	0x04, 0x17
        /*00ca*/ 	.short	(.L_33 - .L_32)
.L_32:
        /*00cc*/ 	.word	0x00000000
        /*00d0*/ 	.short	0x0001
        /*00d2*/ 	.short	0x0008
        /*00d4*/ 	.byte	0x00, 0xf4, 0x21, 0x00


	//----- nvinfo : EIATTR_KPARAM_INFO
	.align		4
.L_33:
        /*00d8*/ 	.byte	0x04, 0x17
        /*00da*/ 	.short	(.L_35 - .L_34)
.L_34:
        /*00dc*/ 	.word	0x00000000
        /*00e0*/ 	.short	0x0000
        /*00e2*/ 	.short	0x0000
        /*00e4*/ 	.byte	0x00, 0xf4, 0x21, 0x00


	//----- nvinfo : EIATTR_SPARSE_MMA_MASK
	.align		4
.L_35:
        /*00e8*/ 	.byte	0x03, 0x50
        /*00ea*/ 	.short	0x0000


	//----- nvinfo : EIATTR_MAXREG_COUNT
	.align		4
        /*00ec*/ 	.byte	0x03, 0x1b
        /*00ee*/ 	.short	0x00ff


	//----- nvinfo : EIATTR_NUM_BARRIERS
	.align		4
        /*00f0*/ 	.byte	0x02, 0x4c
        /*00f2*/ 	.byte	0x01
	.zero		1


	//----- nvinfo : EIATTR_ANNOTATIONS
	.align		4
        /*00f4*/ 	.byte	0x04, 0x55
        /*00f6*/ 	.short	(.L_37 - .L_36)


	//   ....[0]....
.L_36:
        /*00f8*/ 	.word	0x00000001
        /*00fc*/ 	.byte	0x90, 0x05, 0x00, 0x00, 0x01, 0x00, 0x00, 0x00, 0xc0, 0x05, 0x00, 0x00, 0x01, 0x00, 0x00, 0x00
        /* <DEDUP_REMOVED lines=152> */
        /*0a8c*/ 	.byte	0x90, 0xc7, 0x00, 0x00, 0x01, 0x00, 0x00, 0x00, 0xb0, 0xc7, 0x00, 0x00


	//----- nvinfo : EIATTR_MERCURY_ISA_VERSION
	.align		4
.L_37:
        /*0a98*/ 	.byte	0x03, 0x5f
        /*0a9a*/ 	.short	0x0101


	//----- nvinfo : EIATTR_EXIT_INSTR_OFFSETS
	.align		4
        /*0a9c*/ 	.byte	0x04, 0x1c
        /*0a9e*/ 	.short	(.L_39 - .L_38)


	//   ....[0]....
.L_38:
        /*0aa0*/ 	.word	0x0000cc00


	//   ....[1]....
        /*0aa4*/ 	.word	0x0000cc30


	//----- nvinfo : EIATTR_REQNTID
	.align		4
.L_39:
        /*0aa8*/ 	.byte	0x04, 0x10
        /*0aaa*/ 	.short	(.L_41 - .L_40)
.L_40:
        /*0aac*/ 	.word	0x00000100
        /*0ab0*/ 	.word	0x00000001
        /*0ab4*/ 	.word	0x00000001


	//----- nvinfo : EIATTR_CBANK_PARAM_SIZE
	.align		4
.L_41:
        /*0ab8*/ 	.byte	0x03, 0x19
        /*0aba*/ 	.short	0x0050


	//----- nvinfo : EIATTR_PARAM_CBANK
	.align		4
        /*0abc*/ 	.byte	0x04, 0x0a
        /*0abe*/ 	.short	(.L_43 - .L_42)
	.align		4
.L_42:
        /*0ac0*/ 	.word	index@(.nv.constant0.matmul_kernel)
        /*0ac4*/ 	.short	0x0210
        /*0ac6*/ 	.short	0x0050


	//----- nvinfo : EIATTR_SW_WAR
	.align		4
.L_43:
        /*0ac8*/ 	.byte	0x04, 0x36
        /*0aca*/ 	.short	(.L_45 - .L_44)
.L_44:
        /*0acc*/ 	.word	0x00000008
.L_45:


//--------------------- .nv.callgraph             --------------------------
	.section	.nv.callgraph,"",@"SHT_CUDA_CALLGRAPH"
	.align	4
	.sectionentsize	8
	.align		4
        /*0000*/ 	.word	0x00000000
	.align		4
        /*0004*/ 	.word	0xffffffff
	.align		4
        /*0008*/ 	.word	0x00000000
	.align		4
        /*000c*/ 	.word	0xfffffffe
	.align		4
        /*0010*/ 	.word	0x00000000
	.align		4
        /*0014*/ 	.word	0xfffffffd
	.align		4
        /*0018*/ 	.word	0x00000000
	.align		4
        /*001c*/ 	.word	0xfffffffc


//--------------------- .text.matmul_kernel       --------------------------
	.section	.text.matmul_kernel,"ax",@progbits
	.align	128
        .global         matmul_kernel
        .type           matmul_kernel,@function
        .size           matmul_kernel,(.L_x_4 - matmul_kernel)
        .other          matmul_kernel,@"STO_CUDA_ENTRY STV_DEFAULT"
matmul_kernel:
.text.matmul_kernel:
[----:B------:R-:W0:Y:S08]  /*0000*/  LDC R1, c[0x0][0x28] ;  /* 0x00000a00ff017b82 */ /* 0x000e300000000800 */
[----:B------:R-:W1:Y:S01]  /*0010*/  LDC.64 R4, c[0x0][0x228] ;  /* 0x00008a00ff047b82 */ /* 0x000e620000000a00 */
[----:B------:R-:W2:Y:S01]  /*0020*/  S2R R7, SR_CTAID.X ;  /* 0x0000000000077919 */ /* 0x000ea20000002500 */
[----:B0-----:R-:W-:Y:S01]  /*0030*/  VIADD R1, R1, 0xfffffe20 ;  /* 0xfffffe2001017836 */ /* 0x001fe20000000000 */
[----:B------:R-:W-:Y:S01]  /*0040*/  UMOV UR12, 0x400 ;  /* 0x00000400000c7882 */ /* 0x000fe20000000000 */
[----:B------:R-:W-:Y:S01]  /*0050*/  ULDC.64 UR14, c[0x0][0x208] ;  /* 0x00008200000e7ab9 */ /* 0x000fe20000000a00 */
[----:B------:R-:W0:Y:S01]  /*0060*/  S2R R158, SR_TID.X ;  /* 0x00000000009e7919 */ /* 0x000e220000002100 */
[----:B------:R-:W-:-:S02]  /*0070*/  ULDC UR40, c[0x0][0x230] ;  /* 0x00008c0000287ab9 */ /* 0x000fc40000000800 */
[----:B------:R-:W3:Y:S01]  /*0080*/  S2UR UR4, SR_CgaCtaId ;  /* 0x00000000000479c3 */ /* 0x000ee20000008800 */
[----:B-1----:R-:W-:-:S05]  /*0090*/  VIADD R0, R5, 0x7f ;  /* 0x0000007f05007836 */ /* 0x002fca0000000000 */
[----:B------:R-:W-:Y:S01]  /*00a0*/  SHF.R.S32.HI R3, RZ, 0x1f, R0 ;  /* 0x0000001fff037819 */ /* 0x000fe20000011400 */
[----:B---3--:R-:W-:-:S03]  /*00b0*/  ULEA UR12, UR4, UR12, 0x18 ;  /* 0x0000000c040c7291 */ /* 0x008fc6000f8ec03f */
[----:B------:R-:W-:Y:S02]  /*00c0*/  LEA.HI R3, R3, R0, RZ, 0x7 ;  /* 0x0000000003037211 */ /* 0x000fe400078f38ff */
[----:B--2---:R-:W-:Y:S02]  /*00d0*/  IABS R10, R7 ;  /* 0x00000007000a7213 */ /* 0x004fe40000000000 */
[----:B------:R-:W-:Y:S02]  /*00e0*/  SHF.R.S32.HI R3, RZ, 0x7, R3 ;  /* 0x00000007ff037819 */ /* 0x000fe40000011403 */
[----:B0-----:R-:W-:-:S03]  /*00f0*/  LOP3.LUT R157, R158, 0x7f, RZ, 0xc0, !PT ;  /* 0x0000007f9e9d7812 */ /* 0x001fc600078ec0ff */
[----:B------:R-:W-:-:S05]  /*0100*/  IMAD.SHL.U32 R6, R3, 0x8, RZ ;  /* 0x0000000803067824 */ /* 0x000fca00078e00ff */
[-C--:B------:R-:W-:Y:S02]  /*0110*/  IABS R9, R6.reuse ;  /* 0x0000000600097213 */ /* 0x080fe40000000000 */
[----:B------:R-:W-:Y:S02]  /*0120*/  IABS R12, R6 ;  /* 0x00000006000c7213 */ /* 0x000fe40000000000 */
[----:B------:R-:W0:Y:S08]  /*0130*/  I2F.RP R0, R9 ;  /* 0x0000000900007306 */ /* 0x000e300000209400 */
[----:B0-----:R-:W0:Y:S02]  /*0140*/  MUFU.RCP R0, R0 ;  /* 0x0000000000007308 */ /* 0x001e240000001000 */
[----:B0-----:R-:W-:-:S02]  /*0150*/  VIADD R2, R0, 0xffffffe ;  /* 0x0ffffffe00027836 */ /* 0x001fc40000000000 */
[----:B------:R-:W-:-:S04]  /*0160*/  IMAD.MOV R0, RZ, RZ, -R12 ;  /* 0x000000ffff007224 */ /* 0x000fc800078e0a0c */
[----:B------:R0:W1:Y:S02]  /*0170*/  F2I.FTZ.U32.TRUNC.NTZ R3, R2 ;  /* 0x0000000200037305 */ /* 0x000064000021f000 */
[----:B0-----:R-:W-:Y:S02]  /*0180*/  IMAD.MOV.U32 R2, RZ, RZ, RZ ;  /* 0x000000ffff027224 */ /* 0x001fe400078e00ff */
[----:B-1----:R-:W-:-:S04]  /*0190*/  IMAD.MOV R8, RZ, RZ, -R3 ;  /* 0x000000ffff087224 */ /* 0x002fc800078e0a03 */
[----:B------:R-:W-:Y:S02]  /*01a0*/  IMAD R11, R8, R9, RZ ;  /* 0x00000009080b7224 */ /* 0x000fe400078e02ff */
[----:B------:R-:W-:Y:S02]  /*01b0*/  IMAD.MOV.U32 R8, RZ, RZ, R10 ;  /* 0x000000ffff087224 */ /* 0x000fe400078e000a */
[----:B------:R-:W-:-:S06]  /*01c0*/  IMAD.HI.U32 R3, R3, R11, R2 ;  /* 0x0000000b03037227 */ /* 0x000fcc00078e0002 */
[----:B------:R-:W-:-:S04]  /*01d0*/  IMAD.HI.U32 R3, R3, R8, RZ ;  /* 0x0000000803037227 */ /* 0x000fc800078e00ff */
[----:B------:R-:W-:-:S05]  /*01e0*/  IMAD R0, R3, R0, R8 ;  /* 0x0000000003007224 */ /* 0x000fca00078e0208 */
[----:B------:R-:W-:-:S13]  /*01f0*/  ISETP.GT.U32.AND P1, PT, R9, R0, PT ;  /* 0x000000000900720c */ /* 0x000fda0003f24070 */
[----:B------:R-:W-:Y:S02]  /*0200*/  @!P1 IMAD.IADD R0, R0, 0x1, -R9 ;  /* 0x0000000100009824 */ /* 0x000fe400078e0a09 */
[----:B------:R-:W-:Y:S01]  /*0210*/  @!P1 VIADD R3, R3, 0x1 ;  /* 0x0000000103039836 */ /* 0x000fe20000000000 */
[----:B------:R-:W-:Y:S02]  /*0220*/  ISETP.NE.AND P1, PT, R6, RZ, PT ;  /* 0x000000ff0600720c */ /* 0x000fe40003f25270 */
[----:B------:R-:W-:Y:S02]  /*0230*/  ISETP.GE.U32.AND P0, PT, R0, R9, PT ;  /* 0x000000090000720c */ /* 0x000fe40003f06070 */
[----:B------:R-:W-:-:S04]  /*0240*/  LOP3.LUT R0, R7, R6, RZ, 0x3c, !PT ;  /* 0x0000000607007212 */ /* 0x000fc800078e3cff */
[----:B------:R-:W-:Y:S01]  /*0250*/  ISETP.GE.AND P2, PT, R0, RZ, PT ;  /* 0x000000ff0000720c */ /* 0x000fe20003f46270 */
[----:B------:R-:W-:-:S06]  /*0260*/  VIADD R0, R4, 0x7f ;  /* 0x0000007f04007836 */ /* 0x000fcc0000000000 */
[----:B------:R-:W-:-:S04]  /*0270*/  @P0 VIADD R3, R3, 0x1 ;  /* 0x0000000103030836 */ /* 0x000fc80000000000 */
[----:B------:R-:W-:Y:S01]  /*0280*/  IMAD.MOV.U32 R2, RZ, RZ, R3 ;  /* 0x000000ffff027224 */ /* 0x000fe200078e0003 */
[----:B------:R-:W-:-:S03]  /*0290*/  SHF.R.S32.HI R3, RZ, 0x1f, R0 ;  /* 0x0000001fff037819 */ /* 0x000fc60000011400 */
[----:B------:R-:W-:Y:S01]  /*02a0*/  @!P2 IMAD.MOV R2, RZ, RZ, -R2 ;  /* 0x000000ffff02a224 */ /* 0x000fe200078e0a02 */
[----:B------:R-:W-:Y:S02]  /*02b0*/  @!P1 LOP3.LUT R2, RZ, R6, RZ, 0x33, !PT ;  /* 0x00000006ff029212 */ /* 0x000fe400078e33ff */
[----:B------:R-:W-:-:S03]  /*02c0*/  LEA.HI R3, R3, R0, RZ, 0x7 ;  /* 0x0000000003037211 */ /* 0x000fc600078f38ff */
[----:B------:R-:W-:Y:S02]  /*02d0*/  IMAD.SHL.U32 R8, R2, 0x8, RZ ;  /* 0x0000000802087824 */ /* 0x000fe400078e00ff */
[----:B------:R-:W-:-:S03]  /*02e0*/  IMAD.MOV R2, RZ, RZ, -R2 ;  /* 0x000000ffff027224 */ /* 0x000fc600078e0a02 */
[----:B------:R-:W-:Y:S01]  /*02f0*/  LEA.HI.SX32 R3, R3, -R8, 0x19 ;  /* 0x8000000803037211 */ /* 0x000fe200078fcaff */
[----:B------:R-:W-:-:S03]  /*0300*/  IMAD R6, R6, R2, R7 ;  /* 0x0000000206067224 */ /* 0x000fc600078e0207 */
[----:B------:R-:W-:Y:S02]  /*0310*/  VIMNMX R13, R3, 0x8, PT ;  /* 0x00000008030d7848 */ /* 0x000fe40003fe0100 */
[----:B------:R-:W-:Y:S02]  /*0320*/  IABS R11, R6 ;  /* 0x00000006000b7213 */ /* 0x000fe40000000000 */
[----:B------:R-:W-:-:S04]  /*0330*/  IABS R9, R13 ;  /* 0x0000000d00097213 */ /* 0x000fc80000000000 */
[----:B------:R-:W0:Y:S08]  /*0340*/  I2F.RP R0, R9 ;  /* 0x0000000900007306 */ /* 0x000e300000209400 */
[----:B0-----:R-:W0:Y:S02]  /*0350*/  MUFU.RCP R0, R0 ;  /* 0x0000000000007308 */ /* 0x001e240000001000 */
[----:B0-----:R-:W-:-:S06]  /*0360*/  VIADD R3, R0, 0xffffffe ;  /* 0x0ffffffe00037836 */ /* 0x001fcc0000000000 */
[----:B------:R-:W0:Y:S02]  /*0370*/  F2I.FTZ.U32.TRUNC.NTZ R3, R3 ;  /* 0x0000000300037305 */ /* 0x000e24000021f000 */
[----:B0-----:R-:W-:-:S04]  /*0380*/  IMAD.MOV R10, RZ, RZ, -R3 ;  /* 0x000000ffff0a7224 */ /* 0x001fc800078e0a03 */
[----:B------:R-:W-:Y:S01]  /*0390*/  IMAD.MOV.U32 R2, RZ, RZ, R10 ;  /* 0x000000ffff027224 */ /* 0x000fe200078e000a */
[----:B------:R-:W-:-:S03]  /*03a0*/  IABS R10, R13 ;  /* 0x0000000d000a7213 */ /* 0x000fc60000000000 */
[----:B------:R-:W-:Y:S02]  /*03b0*/  IMAD R7, R2, R9, RZ ;  /* 0x0000000902077224 */ /* 0x000fe400078e02ff */
[----:B------:R-:W-:Y:S02]  /*03c0*/  IMAD.MOV.U32 R2, RZ, RZ, RZ ;  /* 0x000000ffff027224 */ /* 0x000fe400078e00ff */
[----:B------:R-:W-:Y:S02]  /*03d0*/  IMAD.MOV R0, RZ, RZ, -R10 ;  /* 0x000000ffff007224 */ /* 0x000fe400078e0a0a */
[----:B------:R-:W-:Y:S02]  /*03e0*/  IMAD.HI.U32 R2, R3, R7, R2 ;  /* 0x0000000703027227 */ /* 0x000fe400078e0002 */
[----:B------:R-:W0:Y:S04]  /*03f0*/  LDC R7, c[0x0][0x230] ;  /* 0x00008c00ff077b82 */ /* 0x000e280000000800 */
[----:B------:R-:W-:-:S04]  /*0400*/  IMAD.HI.U32 R2, R2, R11, RZ ;  /* 0x0000000b02027227 */ /* 0x000fc800078e00ff */
[----:B------:R-:W-:-:S05]  /*0410*/  IMAD R0, R2, R0, R11 ;  /* 0x0000000002007224 */ /* 0x000fca00078e020b */
[----:B------:R-:W-:-:S13]  /*0420*/  ISETP.GT.U32.AND P1, PT, R9, R0, PT ;  /* 0x000000000900720c */ /* 0x000fda0003f24070 */
[----:B------:R-:W-:Y:S02]  /*0430*/  @!P1 IMAD.IADD R0, R0, 0x1, -R9 ;  /* 0x0000000100009824 */ /* 0x000fe400078e0a09 */
[----:B------:R-:W-:Y:S01]  /*0440*/  @!P1 VIADD R2, R2, 0x1 ;  /* 0x0000000102029836 */ /* 0x000fe20000000000 */
[----:B------:R-:W-:Y:S02]  /*0450*/  ISETP.NE.AND P1, PT, R13, RZ, PT ;  /* 0x000000ff0d00720c */ /* 0x000fe40003f25270 */
[----:B------:R-:W-:Y:S02]  /*0460*/  ISETP.GE.U32.AND P0, PT, R0, R9, PT ;  /* 0x000000090000720c */ /* 0x000fe40003f06070 */
[----:B------:R-:W-:Y:S02]  /*0470*/  LOP3.LUT R0, R6, R13, RZ, 0x3c, !PT ;  /* 0x0000000d06007212 */ /* 0x000fe400078e3cff */
[----:B------:R-:W-:Y:S02]  /*0480*/  SHF.R.U32.HI R9, RZ, 0x7, R158 ;  /* 0x00000007ff097819 */ /* 0x000fe4000001169e */
[----:B------:R-:W-:-:S07]  /*0490*/  ISETP.GE.AND P2, PT, R0, RZ, PT ;  /* 0x000000ff0000720c */ /* 0x000fce0003f46270 */
[----:B------:R-:W-:-:S04]  /*04a0*/  @P0 VIADD R2, R2, 0x1 ;  /* 0x0000000102020836 */ /* 0x000fc80000000000 */
[----:B------:R-:W-:Y:S02]  /*04b0*/  IMAD.MOV.U32 R3, RZ, RZ, R2 ;  /* 0x000000ffff037224 */ /* 0x000fe400078e0002 */
[----:B0-----:R-:W-:Y:S02]  /*04c0*/  VIADD R2, R7, 0x7f ;  /* 0x0000007f07027836 */ /* 0x001fe40000000000 */
[----:B------:R-:W-:Y:S01]  /*04d0*/  @!P2 IMAD.MOV R3, RZ, RZ, -R3 ;  /* 0x000000ffff03a224 */ /* 0x000fe200078e0a03 */
[----:B------:R-:W-:Y:S02]  /*04e0*/  @!P1 LOP3.LUT R3, RZ, R13, RZ, 0x33, !PT ;  /* 0x0000000dff039212 */ /* 0x000fe400078e33ff */
[----:B------:R-:W-:-:S03]  /*04f0*/  ISETP.GT.AND P0, PT, R2, 0x7f, PT ;  /* 0x0000007f0200780c */ /* 0x000fc60003f04270 */
[----:B------:R-:W-:Y:S02]  /*0500*/  IMAD.MOV R0, RZ, RZ, -R3 ;  /* 0x000000ffff007224 */ /* 0x000fe400078e0a03 */
[----:B------:R-:W-:Y:S02]  /*0510*/  IMAD.SHL.U32 R7, R3, 0x80, RZ ;  /* 0x0000008003077824 */ /* 0x000fe400078e00ff */
[----:B------:R-:W-:-:S04]  /*0520*/  IMAD R0, R13, R0, R6 ;  /* 0x000000000d007224 */ /* 0x000fc800078e0206 */
[----:B------:R-:W-:Y:S01]  /*0530*/  IMAD.IADD R6, R8, 0x1, R0 ;  /* 0x0000000108067824 */ /* 0x000fe200078e0200 */
[----:B------:R-:W-:-:S03]  /*0540*/  SGXT.U32 R0, R9, 0x1 ;  /* 0x000000010900781a */ /* 0x000fc60000000000 */
[----:B------:R-:W-:Y:S01]  /*0550*/  IMAD R239, R6, 0x80, R157 ;  /* 0x0000008006ef7824 */ /* 0x000fe200078e029d */
[C---:B------:R-:W-:Y:S02]  /*0560*/  LOP3.LUT R19, R7.reuse, R0, RZ, 0xfc, !PT ;  /* 0x0000000007137212 */ /* 0x040fe400078efcff */
[C-C-:B------:R-:W-:Y:S02]  /*0570*/  LOP3.LUT R21, R7.reuse, 0x2, R0.reuse, 0xfe, !PT ;  /* 0x0000000207157812 */ /* 0x140fe400078efe00 */
[C-C-:B------:R-:W-:Y:S01]  /*0580*/  LOP3.LUT R23, R7.reuse, 0x4, R0.reuse, 0xfe, !PT ;  /* 0x0000000407177812 */ /* 0x140fe200078efe00 */
[----:B------:R0:W-:Y:S01]  /*0590*/  STL [R1+0x188], R19 ;  /* 0x0001881301007387 */ /* 0x0001e20000100800 */
[C-C-:B------:R-:W-:Y:S02]  /*05a0*/  LOP3.LUT R88, R7.reuse, 0x6, R0.reuse, 0xfe, !PT ;  /* 0x0000000607587812 */ /* 0x140fe400078efe00 */
[C-C-:B------:R-:W-:Y:S01]  /*05b0*/  LOP3.LUT R89, R7.reuse, 0x8, R0.reuse, 0xfe, !PT ;  /* 0x0000000807597812 */ /* 0x140fe200078efe00 */
[----:B------:R0:W-:Y:S01]  /*05c0*/  STL [R1+0x18c], R21 ;  /* 0x00018c1501007387 */ /* 0x0001e20000100800 */
[----:B------:R-:W-:-:S02]  /*05d0*/  LOP3.LUT R90, R7, 0xa, R0, 0xfe, !PT ;  /* 0x0000000a075a7812 */ /* 0x000fc400078efe00 */
[C-C-:B------:R-:W-:Y:S01]  /*05e0*/  LOP3.LUT R91, R7.reuse, 0xc, R0.reuse, 0xfe, !PT ;  /* 0x0000000c075b7812 */ /* 0x140fe200078efe00 */
[----:B------:R0:W-:Y:S01]  /*05f0*/  STL [R1+0x1ac], R23 ;  /* 0x0001ac1701007387 */ /* 0x0001e20000100800 */
        /* <DEDUP_REMOVED lines=84> */
[----:B------:R-:W-:Y:S02]  /*0b40*/  LOP3.LUT R237, R7, 0x7e, R0, 0xfe, !PT ;  /* 0x0000007e07ed7812 */ /* 0x000fe400078efe00 */
[C---:B------:R-:W-:Y:S01]  /*0b50*/  LOP3.LUT R117, R0.reuse, 0x2, RZ, 0xfc, !PT ;  /* 0x0000000200757812 */ /* 0x040fe200078efcff */
[----:B------:R0:W-:Y:S01]  /*0b60*/  STL [R1+0x12c], R177 ;  /* 0x00012cb101007387 */ /* 0x0001e20000100800 */
[----:B------:R-:W-:-:S02]  /*0b70*/  LOP3.LUT R118, R0, 0x4, RZ, 0xfc, !PT ;  /* 0x0000000400767812 */ /* 0x000fc400078efcff */
[C---:B------:R-:W-:Y:S01]  /*0b80*/  LOP3.LUT R119, R0.reuse, 0x6, RZ, 0xfc, !PT ;  /* 0x0000000600777812 */ /* 0x040fe200078efcff */
[----:B------:R0:W-:Y:S01]  /*0b90*/  STL [R1+0x128], R178 ;  /* 0x000128b201007387 */ /* 0x0001e20000100800 */
[C---:B------:R-:W-:Y:S02]  /*0ba0*/  LOP3.LUT R120, R0.reuse, 0x8, RZ, 0xfc, !PT ;  /* 0x0000000800787812 */ /* 0x040fe400078efcff */
[C---:B------:R-:W-:Y:S01]  /*0bb0*/  LOP3.LUT R121, R0.reuse, 0xa, RZ, 0xfc, !PT ;  /* 0x0000000a00797812 */ /* 0x040fe200078efcff */
[----:B------:R0:W-:Y:S01]  /*0bc0*/  STL [R1+0x124], R179 ;  /* 0x000124b301007387 */ /* 0x0001e20000100800 */
[C---:B------:R-:W-:Y:S02]  /*0bd0*/  LOP3.LUT R122, R0.reuse, 0xc, RZ, 0xfc, !PT ;  /* 0x0000000c007a7812 */ /* 0x040fe400078efcff */
        /* <DEDUP_REMOVED lines=80> */
[----:B------:R-:W-:-:S03]  /*10e0*/  LOP3.LUT R3, R0, 0x78, RZ, 0xfc, !PT ;  /* 0x0000007800037812 */ /* 0x000fc600078efcff */
[----:B------:R0:W-:Y:S04]  /*10f0*/  STL [R1+0xb4], R233 ;  /* 0x0000b4e901007387 */ /* 0x0001e80000100800 */
[----:B------:R0:W-:Y:S04]  /*1100*/  STL [R1+0xb0], R235 ;  /* 0x0000b0eb01007387 */ /* 0x0001e80000100800 */
[----:B------:R0:W-:Y:S04]  /*1110*/  STL [R1+0xac], R237 ;  /* 0x0000aced01007387 */ /* 0x0001e80000100800 */
[----:B------:R0:W-:Y:S01]  /*1120*/  STL [R1+0x184], R239 ;  /* 0x000184ef01007387 */ /* 0x0001e20000100800 */
[----:B------:R-:W-:Y:S05]  /*1130*/  @P0 BRA `(.L_x_0) ;  /* 0x00000000004c0947 */ /* 0x000fea0003800000 */
[----:B------:R-:W-:Y:S01]  /*1140*/  IMAD.SHL.U32 R0, R158, 0x100, RZ ;  /* 0x000001009e007824 */ /* 0x000fe200078e00ff */
[----:B------:R-:W-:Y:S02]  /*1150*/  CS2R R24, SRZ ;  /* 0x0000000000187805 */ /* 0x000fe4000001ff00 */
[----:B------:R-:W-:Y:S02]  /*1160*/  CS2R R26, SRZ ;  /* 0x00000000001a7805 */ /* 0x000fe4000001ff00 */
[----:B------:R-:W-:Y:S02]  /*1170*/  CS2R R32, SRZ ;  /* 0x0000000000207805 */ /* 0x000fe4000001ff00 */
[----:B------:R-:W-:Y:S01]  /*1180*/  CS2R R34, SRZ ;  /* 0x0000000000227805 */ /* 0x000fe2000001ff00 */
[----:B------:R1:W-:Y:S01]  /*1190*/  STL [R1+0x1b0], R0 ;  /* 0x0001b00001007387 */ /* 0x0003e20000100800 */
[----:B------:R-:W-:Y:S02]  /*11a0*/  CS2R R40, SRZ ;  /* 0x0000000000287805 */ /* 0x000fe4000001ff00 */
[----:B------:R-:W-:-:S02]  /*11b0*/  CS2R R42, SRZ ;  /* 0x00000000002a7805 */ /* 0x000fc4000001ff00 */
[----:B------:R-:W-:Y:S02]  /*11c0*/  CS2R R48, SRZ ;  /* 0x0000000000307805 */ /* 0x000fe4000001ff00 */
[----:B------:R-:W-:Y:S02]  /*11d0*/  CS2R R50, SRZ ;  /* 0x0000000000327805 */ /* 0x000fe4000001ff00 */
[----:B------:R-:W-:Y:S02]  /*11e0*/  CS2R R56, SRZ ;  /* 0x0000000000387805 */ /* 0x000fe4000001ff00 */
[----:B------:R-:W-:Y:S02]  /*11f0*/  CS2R R58, SRZ ;  /* 0x00000000003a7805 */ /* 0x000fe4000001ff00 */
[----:B------:R-:W-:Y:S02]  /*1200*/  CS2R R64, SRZ ;  /* 0x0000000000407805 */ /* 0x000fe4000001ff00 */
[----:B------:R-:W-:-:S02]  /*1210*/  CS2R R66, SRZ ;  /* 0x0000000000427805 */ /* 0x000fc4000001ff00 */
[----:B------:R-:W-:Y:S02]  /*1220*/  CS2R R72, SRZ ;  /* 0x0000000000487805 */ /* 0x000fe4000001ff00 */
[----:B------:R-:W-:Y:S02]  /*1230*/  CS2R R74, SRZ ;  /* 0x00000000004a7805 */ /* 0x000fe4000001ff00 */
[----:B------:R-:W-:Y:S02]  /*1240*/  CS2R R80, SRZ ;  /* 0x0000000000507805 */ /* 0x000fe4000001ff00 */
[----:B------:R-:W-:Y:S01]  /*1250*/  CS2R R82, SRZ ;  /* 0x0000000000527805 */ /* 0x000fe2000001ff00 */
[----:B-1----:R-:W-:Y:S06]  /*1260*/  BRA `(.L_x_1) ;  /* 0x0000009c00207947 */ /* 0x002fec0003800000 */
.L_x_0:
[----:B------:R-:W-:Y:S01]  /*1270*/  IABS R11, R5 ;  /* 0x00000005000b7213 */ /* 0x000fe20000000000 */
[----:B------:R-:W-:Y:S01]  /*1280*/  ULDC UR4, c[0x0][0x234] ;  /* 0x00008d0000047ab9 */ /* 0x000fe20000000800 */
[----:B------:R-:W-:Y:S01]  /*1290*/  IABS R13, R4 ;  /* 0x00000004000d7213 */ /* 0x000fe20000000000 */
[----:B------:R-:W-:Y:S01]  /*12a0*/  ULDC.64 UR6, c[0x0][0x210] ;  /* 0x0000840000067ab9 */ /* 0x000fe20000000a00 */
[----:B------:R-:W1:Y:S01]  /*12b0*/  I2F.RP R12, R11 ;  /* 0x0000000b000c7306 */ /* 0x000e620000209400 */
[----:B------:R-:W-:Y:S01]  /*12c0*/  IABS R194, R237 ;  /* 0x000000ed00c27213 */ /* 0x000fe20000000000 */
[----:B------:R-:W-:Y:S01]  /*12d0*/  ULDC.64 UR10, c[0x0][0x218] ;  /* 0x00008600000a7ab9 */ /* 0x000fe20000000a00 */
[----:B------:R-:W-:Y:S01]  /*12e0*/  IABS R192, R235 ;  /* 0x000000eb00c07213 */ /* 0x000fe20000000000 */
[----:B------:R-:W-:Y:S01]  /*12f0*/  ULDC UR8, c[0x0][0x238] ;  /* 0x00008e0000087ab9 */ /* 0x000fe20000000800 */
[----:B------:R-:W-:Y:S01]  /*1300*/  IABS R198, R233 ;  /* 0x000000e900c67213 */ /* 0x000fe20000000000 */
[----:B------:R-:W-:Y:S01]  /*1310*/  IMAD R94, R94, UR8, RZ ;  /* 0x000000085e5e7c24 */ /* 0x000fe2000f8e02ff */
[----:B------:R-:W-:Y:S01]  /*1320*/  IABS R190, R231 ;  /* 0x000000e700be7213 */ /* 0x000fe20000000000 */
[----:B------:R-:W2:Y:S01]  /*1330*/  I2F.RP R10, R13 ;  /* 0x0000000d000a7306 */ /* 0x000ea20000209400 */
[----:B------:R-:W-:Y:S01]  /*1340*/  IABS R50, R229 ;  /* 0x000000e500327213 */ /* 0x000fe20000000000 */
[----:B------:R-:W-:Y:S01]  /*1350*/  IMAD R94, R99, UR8, RZ ;  /* 0x00000008635e7c24 */ /* 0x000fe2000f8e02ff */
[----:B------:R-:W-:Y:S01]  /*1360*/  IABS R200, R227 ;  /* 0x000000e300c87213 */ /* 0x000fe20000000000 */
[----:B------:R-:W-:Y:S01]  /*1370*/  IMAD R94, R104, UR8, RZ ;  /* 0x00000008685e7c24 */ /* 0x000fe2000f8e02ff */
[----:B------:R-:W-:Y:S01]  /*1380*/  IABS R186, R225 ;  /* 0x000000e100ba7213 */ /* 0x000fe20000000000 */
[----:B------:R-:W-:Y:S01]  /*1390*/  IMAD R94, R107, UR8, RZ ;  /* 0x000000086b5e7c24 */ /* 0x000fe2000f8e02ff */
[----:B------:R-:W-:Y:S01]  /*13a0*/  IABS R52, R223 ;  /* 0x000000df00347213 */ /* 0x000fe20000000000 */
[----:B-1----:R-:W1:Y:S01]  /*13b0*/  MUFU.RCP R12, R12 ;  /* 0x0000000c000c7308 */ /* 0x002e620000001000 */
[----:B------:R-:W-:Y:S01]  /*13c0*/  IABS R184, R221 ;  /* 0x000000dd00b87213 */ /* 0x000fe20000000000 */
[----:B------:R-:W-:Y:S01]  /*13d0*/  IMAD R94, R110, UR8, RZ ;  /* 0x000000086e5e7c24 */ /* 0x000fe2000f8e02ff */
[----:B------:R-:W-:Y:S01]  /*13e0*/  IABS R182, R217 ;  /* 0x000000d900b67213 */ /* 0x000fe20000000000 */
[----:B------:R-:W-:Y:S01]  /*13f0*/  IMAD R94, R113, UR8, RZ ;  /* 0x00000008715e7c24 */ /* 0x000fe2000f8e02ff */
[----:B------:R-:W-:Y:S01]  /*1400*/  IABS R54, R215 ;  /* 0x000000d700367213 */ /* 0x000fe20000000000 */
[----:B------:R-:W-:Y:S01]  /*1410*/  IMAD R94, R116, UR8, RZ ;  /* 0x00000008745e7c24 */ /* 0x000fe2000f8e02ff */
[----:B------:R-:W-:Y:S01]  /*1420*/  IABS R180, R213 ;  /* 0x000000d500b47213 */ /* 0x000fe20000000000 */
[----:B--2---:R-:W2:Y:S01]  /*1430*/  MUFU.RCP R10, R10 ;  /* 0x0000000a000a7308 */ /* 0x004ea20000001000 */
[----:B------:R-:W-:Y:S01]  /*1440*/  IABS R208, R211 ;  /* 0x000000d300d07213 */ /* 0x000fe20000000000 */
[----:B------:R-:W-:Y:S01]  /*1450*/  IMAD R94, R154, UR8, RZ ;  /* 0x000000089a5e7c24 */ /* 0x000fe2000f8e02ff */
[----:B------:R-:W-:Y:S01]  /*1460*/  IABS R56, R207 ;  /* 0x000000cf00387213 */ /* 0x000fe20000000000 */
[----:B------:R-:W-:Y:S01]  /*1470*/  UIADD3 UR5, UR12, 0x8000, URZ ;  /* 0x000080000c057890 */ /* 0x000fe2000fffe03f */
[----:B------:R-:W-:Y:S01]  /*1480*/  IABS R206, R205 ;  /* 0x000000cd00ce7213 */ /* 0x000fe20000000000 */
[----:B------:R-:W-:Y:S01]  /*1490*/  IMAD R94, R151, UR8, RZ ;  /* 0x00000008975e7c24 */ /* 0x000fe2000f8e02ff */
[----:B------:R-:W-:Y:S01]  /*14a0*/  IABS R58, R203 ;  /* 0x000000cb003a7213 */ /* 0x000fe20000000000 */
[----:B------:R-:W-:Y:S01]  /*14b0*/  IMAD R94, R148, UR8, RZ ;  /* 0x00000008945e7c24 */ /* 0x000fe2000f8e02ff */
[----:B------:R-:W-:Y:S01]  /*14c0*/  IABS R60, R201 ;  /* 0x000000c9003c7213 */ /* 0x000fe20000000000 */
[----:B-1----:R-:W-:Y:S01]  /*14d0*/  VIADD R8, R12, 0xffffffe ;  /* 0x0ffffffe0c087836 */ /* 0x002fe20000000000 */
[----:B------:R-:W-:Y:S01]  /*14e0*/  IABS R212, R197 ;  /* 0x000000c500d47213 */ /* 0x000fe20000000000 */
[----:B------:R-:W-:Y:S01]  /*14f0*/  IMAD R94, R146, UR8, RZ ;  /* 0x00000008925e7c24 */ /* 0x000fe2000f8e02ff */
[----:B------:R-:W-:Y:S01]  /*1500*/  IABS R214, R195 ;  /* 0x000000c300d67213 */ /* 0x000fe20000000000 */
[----:B------:R1:W3:Y:S01]  /*1510*/  F2I.FTZ.U32.TRUNC.NTZ R9, R8 ;  /* 0x0000000800097305 */ /* 0x0002e2000021f000 */
[----:B------:R-:W-:Y:S01]  /*1520*/  IABS R216, R193 ;  /* 0x000000c100d87213 */ /* 0x000fe20000000000 */
[----:B------:R-:W-:Y:S01]  /*1530*/  IMAD R94, R143, UR8, RZ ;  /* 0x000000088f5e7c24 */ /* 0x000fe2000f8e02ff */
[----:B------:R-:W-:Y:S01]  /*1540*/  IABS R218, R191 ;  /* 0x000000bf00da7213 */ /* 0x000fe20000000000 */
[----:B--2---:R-:W-:Y:S01]  /*1550*/  VIADD R6, R10, 0xffffffe ;  /* 0x0ffffffe0a067836 */ /* 0x004fe20000000000 */
[----:B------:R-:W-:Y:S01]  /*1560*/  IABS R222, R187 ;  /* 0x000000bb00de7213 */ /* 0x000fe20000000000 */
[----:B------:R-:W-:Y:S01]  /*1570*/  USHF.R.U32.HI UR5, URZ, 0x4, UR5 ;  /* 0x000000043f057899 */ /* 0x000fe20008011605 */
[----:B------:R-:W-:Y:S01]  /*1580*/  IABS R48, R185 ;  /* 0x000000b900307213 */ /* 0x000fe20000000000 */
[----:B------:R2:W4:Y:S01]  /*1590*/  F2I.FTZ.U32.TRUNC.NTZ R7, R6 ;  /* 0x0000000600077305 */ /* 0x000522000021f000 */
[----:B-1----:R-:W-:Y:S01]  /*15a0*/  IMAD.MOV.U32 R8, RZ, RZ, RZ ;  /* 0x000000ffff087224 */ /* 0x002fe200078e00ff */
[----:B------:R-:W-:Y:S01]  /*15b0*/  IABS R224, R183 ;  /* 0x000000b700e07213 */ /* 0x000fe20000000000 */
[----:B------:R-:W-:Y:S01]  /*15c0*/  USGXT.U32 UR18, UR5, 0xe ;  /* 0x0000000e0512789a */ /* 0x000fe20008000000 */
[----:B------:R-:W-:-:S02]  /*15d0*/  IABS R44, R181 ;  /* 0x000000b5002c7213 */ /* 0x000fc40000000000 */
[----:B------:R-:W-:Y:S02]  /*15e0*/  CS2R R64, SRZ ;  /* 0x0000000000407805 */ /* 0x000fe4000001ff00 */
[----:B------:R-:W-:Y:S01]  /*15f0*/  IABS R46, R178 ;  /* 0x000000b2002e7213 */ /* 0x000fe20000000000 */
[----:B---3--:R-:W-:Y:S01]  /*1600*/  IMAD.MOV R16, RZ, RZ, -R9 ;  /* 0x000000ffff107224 */ /* 0x008fe200078e0a09 */
[----:B------:R-:W-:Y:S01]  /*1610*/  IABS R230, R177 ;  /* 0x000000b100e67213 */ /* 0x000fe20000000000 */
[----:B--2---:R-:W-:Y:S01]  /*1620*/  IMAD.MOV.U32 R6, RZ, RZ, RZ ;  /* 0x000000ffff067224 */ /* 0x004fe200078e00ff */
[----:B------:R-:W-:Y:S01]  /*1630*/  IABS R42, R176 ;  /* 0x000000b0002a7213 */ /* 0x000fe20000000000 */
[----:B------:R-:W-:Y:S01]  /*1640*/  IMAD R17, R16, R11, RZ ;  /* 0x0000000b10117224 */ /* 0x000fe200078e02ff */
[----:B------:R-:W-:Y:S02]  /*1650*/  IABS R232, R175 ;  /* 0x000000af00e87213 */ /* 0x000fe40000000000 */
[----:B------:R-:W-:-:S02]  /*1660*/  CS2R R66, SRZ ;  /* 0x0000000000427805 */ /* 0x000fc4000001ff00 */
[----:B------:R-:W-:Y:S01]  /*1670*/  IABS R234, R173 ;  /* 0x000000ad00ea7213 */ /* 0x000fe20000000000 */
[----:B----4-:R-:W-:Y:S01]  /*1680*/  IMAD.MOV R14, RZ, RZ, -R7 ;  /* 0x000000ffff0e7224 */ /* 0x010fe200078e0a07 */
[----:B------:R-:W-:Y:S01]  /*1690*/  IABS R40, R172 ;  /* 0x000000ac00287213 */ /* 0x000fe20000000000 */
[----:B------:R-:W-:Y:S01]  /*16a0*/  IMAD.HI.U32 R9, R9, R17, R8 ;  /* 0x0000001109097227 */ /* 0x000fe200078e0008 */
[----:B------:R-:W-:Y:S02]  /*16b0*/  IABS R236, R171 ;  /* 0x000000ab00ec7213 */ /* 0x000fe40000000000 */
[----:B------:R-:W-:Y:S02]  /*16c0*/  CS2R R68, SRZ ;  /* 0x0000000000447805 */ /* 0x000fe4000001ff00 */
[----:B------:R-:W-:Y:S01]  /*16d0*/  IABS R36, R170 ;  /* 0x000000aa00247213 */ /* 0x000fe20000000000 */
[----:B------:R-:W-:Y:S01]  /*16e0*/  IMAD R15, R14, R13, RZ ;  /* 0x0000000d0e0f7224 */ /* 0x000fe200078e02ff */
[----:B------:R-:W-:Y:S01]  /*16f0*/  IABS R34, R168 ;  /* 0x000000a800227213 */ /* 0x000fe20000000000 */
[----:B------:R-:W-:Y:S01]  /*1700*/  IMAD.HI.U32 R8, R9, R192, RZ ;  /* 0x000000c009087227 */ /* 0x000fe200078e00ff */
[----:B------:R-:W-:-:S02]  /*1710*/  IABS R240, R167 ;  /* 0x000000a700f07213 */ /* 0x000fc40000000000 */
[----:B------:R-:W-:Y:S02]  /*1720*/  CS2R R70, SRZ ;  /* 0x0000000000467805 */ /* 0x000fe4000001ff00 */
[----:B------:R-:W-:Y:S01]  /*1730*/  IABS R32, R166 ;  /* 0x000000a600207213 */ /* 0x000fe20000000000 */
[----:B------:R-:W-:Y:S01]  /*1740*/  IMAD.HI.U32 R6, R7, R15, R6 ;  /* 0x0000000f07067227 */ /* 0x000fe200078e0006 */
[----:B------:R-:W-:Y:S02]  /*1750*/  IABS R242, R165 ;  /* 0x000000a500f27213 */ /* 0x000fe40000000000 */
[----:B------:R-:W-:Y:S02]  /*1760*/  CS2R R72, SRZ ;  /* 0x0000000000487805 */ /* 0x000fe4000001ff00 */
[----:B------:R-:W-:Y:S01]  /*1770*/  IABS R244, R163 ;  /* 0x000000a300f47213 */ /* 0x000fe20000000000 */
[----:B------:R-:W-:Y:S01]  /*1780*/  IMAD.HI.U32 R7, R9, R194, RZ ;  /* 0x000000c209077227 */ /* 0x000fe200078e00ff */
[----:B------:R-:W-:-:S02]  /*1790*/  IABS R20, R162 ;  /* 0x000000a200147213 */ /* 0x000fc40000000000 */
[----:B------:R-:W-:Y:S02]  /*17a0*/  CS2R R74, SRZ ;  /* 0x00000000004a7805 */ /* 0x000fe4000001ff00 */
[----:B------:R-:W-:Y:S01]  /*17b0*/  IABS R246, R161 ;  /* 0x000000a100f67213 */ /* 0x000fe20000000000 */
[----:B------:R-:W-:Y:S01]  /*17c0*/  IMAD.MOV R7, RZ, RZ, -R7 ;  /* 0x000000ffff077224 */ /* 0x000fe200078e0a07 */
[----:B------:R-:W-:Y:S01]  /*17d0*/  IABS R18, R160 ;  /* 0x000000a000127213 */ /* 0x000fe20000000000 */
[----:B------:R-:W-:Y:S01]  /*17e0*/  IMAD.MOV R8, RZ, RZ, -R8 ;  /* 0x000000ffff087224 */ /* 0x000fe200078e0a08 */
[----:B------:R-:W-:Y:S01]  /*17f0*/  IABS R16, R102 ;  /* 0x0000006600107213 */ /* 0x000fe20000000000 */
[----:B------:R-:W-:Y:S01]  /*1800*/  IMAD R194, R11, R7, R194 ;  /* 0x000000070bc27224 */ /* 0x000fe200078e02c2 */
[----:B------:R-:W-:Y:S01]  /*1810*/  IABS R10, R239 ;  /* 0x000000ef000a7213 */ /* 0x000fe20000000000 */
[----:B------:R-:W-:Y:S01]  /*1820*/  IMAD.HI.U32 R7, R9, R198, RZ ;  /* 0x000000c609077227 */ /* 0x000fe200078e00ff */
[----:B------:R-:W-:-:S02]  /*1830*/  IABS R250, R100 ;  /* 0x0000006400fa7213 */ /* 0x000fc40000000000 */
[----:B------:R-:W-:Y:S02]  /*1840*/  CS2R R76, SRZ ;  /* 0x00000000004c7805 */ /* 0x000fe4000001ff00 */
[----:B------:R-:W-:Y:S01]  /*1850*/  IABS R14, R98 ;  /* 0x00000062000e7213 */ /* 0x000fe20000000000 */
[----:B------:R-:W-:Y:S01]  /*1860*/  IMAD R192, R11, R8, R192 ;  /* 0x000000080bc07224 */ /* 0x000fe200078e02c0 */
[----:B------:R-:W-:Y:S01]  /*1870*/  IABS R252, R96 ;  /* 0x0000006000fc7213 */ /* 0x000fe20000000000 */
[----:B------:R-:W-:Y:S01]  /*1880*/  IMAD.MOV R8, RZ, RZ, -R7 ;  /* 0x000000ffff087224 */ /* 0x000fe200078e0a07 */
[----:B------:R-:W-:Y:S01]  /*1890*/  IABS R30, R92 ;  /* 0x0000005c001e7213 */ /* 0x000fe20000000000 */
[----:B------:R-:W-:Y:S01]  /*18a0*/  IMAD.HI.U32 R7, R9, R190, RZ ;  /* 0x000000be09077227 */ /* 0x000fe200078e00ff */
[----:B------:R-:W-:Y:S02]  /*18b0*/  IABS R196, R19 ;  /* 0x0000001300c47213 */ /* 0x000fe40000000000 */
[----:B------:R-:W-:-:S02]  /*18c0*/  CS2R R78, SRZ ;  /* 0x00000000004e7805 */ /* 0x000fc4000001ff00 */
[----:B------:R-:W-:Y:S01]  /*18d0*/  IABS R188, R228 ;  /* 0x000000e400bc7213 */ /* 0x000fe20000000000 */
[C---:B------:R-:W-:Y:S01]  /*18e0*/  IMAD R198, R11.reuse, R8, R198 ;  /* 0x000000080bc67224 */ /* 0x040fe200078e02c6 */
[C---:B------:R-:W-:Y:S01]  /*18f0*/  ISETP.GT.U32.AND P5, PT, R11.reuse, R194, PT ;  /* 0x000000c20b00720c */ /* 0x040fe20003fa4070 */
[----:B------:R-:W-:Y:S01]  /*1900*/  IMAD.MOV R12, RZ, RZ, -R7 ;  /* 0x000000ffff0c7224 */ /* 0x000fe200078e0a07 */
[----:B------:R-:W-:Y:S01]  /*1910*/  ISETP.GT.U32.AND P6, PT, R11, R192, PT ;  /* 0x000000c00b00720c */ /* 0x000fe20003fc4070 */
[----:B------:R-:W-:Y:S01]  /*1920*/  IMAD.HI.U32 R8, R9, R50, RZ ;  /* 0x0000003209087227 */ /* 0x000fe200078e00ff */
[----:B------:R-:W-:Y:S02]  /*1930*/  ISETP.GT.U32.AND P2, PT, R11, R198, PT ;  /* 0x000000c60b00720c */ /* 0x000fe40003f44070 */
[----:B------:R-:W-:Y:S02]  /*1940*/  CS2R R80, SRZ ;  /* 0x0000000000507805 */ /* 0x000fe4000001ff00 */
        /* <DEDUP_REMOVED lines=9> */
[----:B------:R-:W-:Y:S01]  /*19e0*/  IMAD.MOV R12, RZ, RZ, -R7 ;  /* 0x000000ffff0c7224 */ /* 0x000fe200078e0a07 */
        /* <DEDUP_REMOVED lines=14> */
[----:B------:R-:W-:Y:S01]  /*1ad0*/  IABS R62, R88 ;  /* 0x00000058003e7213 */ /* 0x000fe20000000000 */
[----:B------:R-:W-:Y:S01]  /*1ae0*/  IMAD R186, R11, R8, R186 ;  /* 0x000000080bba7224 */ /* 0x000fe200078e02ba */
[----:B------:R-:W-:Y:S01]  /*1af0*/  ULDC UR41, c[0x0][0x238] ;  /* 0x00008e0000297ab9 */ /* 0x000fe20000000800 */
[----:B------:R-:W-:Y:S02]  /*1b00*/  IMAD.MOV R12, RZ, RZ, -R7 ;  /* 0x000000ffff0c7224 */ /* 0x000fe400078e0a07 */
[----:B------:R-:W-:-:S04]  /*1b10*/  IMAD.HI.U32 R8, R9, R184, RZ ;  /* 0x000000b809087227 */ /* 0x000fc800078e00ff */
[----:B------:R-:W-:-:S04]  /*1b20*/  IMAD.HI.U32 R7, R9, R182, RZ ;  /* 0x000000b609077227 */ /* 0x000fc800078e00ff */
[----:B------:R-:W-:Y:S02]  /*1b30*/  IMAD R52, R11, R12, R52 ;  /* 0x0000000c0b347224 */ /* 0x000fe400078e0234 */
[----:B------:R-:W-:Y:S02]  /*1b40*/  IMAD.MOV R8, RZ, RZ, -R8 ;  /* 0x000000ffff087224 */ /* 0x000fe400078e0a08 */
[----:B------:R-:W-:Y:S02]  /*1b50*/  IMAD.MOV R12, RZ, RZ, -R7 ;  /* 0x000000ffff0c7224 */ /* 0x000fe400078e0a07 */
[----:B------:R-:W-:-:S04]  /*1b60*/  IMAD.HI.U32 R7, R9, R54, RZ ;  /* 0x0000003609077227 */ /* 0x000fc800078e00ff */
[----:B------:R-:W-:Y:S02]  /*1b70*/  IMAD R184, R11, R8, R184 ;  /* 0x000000080bb87224 */ /* 0x000fe400078e02b8 */
[----:B------:R-:W-:Y:S02]  /*1b80*/  IMAD.MOV R8, RZ, RZ, -R7 ;  /* 0x000000ffff087224 */ /* 0x000fe400078e0a07 */
[----:B------:R-:W-:-:S04]  /*1b90*/  IMAD.HI.U32 R7, R9, R180, RZ ;  /* 0x000000b409077227 */ /* 0x000fc800078e00ff */
[C---:B------:R-:W-:Y:S02]  /*1ba0*/  IMAD R182, R11.reuse, R12, R182 ;  /* 0x0000000c0bb67224 */ /* 0x040fe400078e02b6 */
[----:B------:R-:W-:Y:S02]  /*1bb0*/  IMAD R54, R11, R8, R54 ;  /* 0x000000080b367224 */ /* 0x000fe400078e0236 */
        /* <DEDUP_REMOVED lines=87> */
[----:B------:R-:W-:-:S04]  /*2130*/  IMAD.HI.U32 R6, R6, R10, RZ ;  /* 0x0000000a06067227 */ /* 0x000fc800078e00ff */
[----:B------:R-:W-:Y:S02]  /*2140*/  IMAD R246, R11, R12, R246 ;  /* 0x0000000c0bf67224 */ /* 0x000fe400078e02f6 */
[----:B------:R-:W-:Y:S02]  /*2150*/  IMAD.MOV R8, RZ, RZ, -R8 ;  /* 0x000000ffff087224 */ /* 0x000fe400078e0a08 */
[----:B------:R-:W-:Y:S02]  /*2160*/  IMAD.MOV R12, RZ, RZ, -R7 ;  /* 0x000000ffff0c7224 */ /* 0x000fe400078e0a07 */
[----:B------:R-:W-:-:S04]  /*2170*/  IMAD.HI.U32 R7, R9, R250, RZ ;  /* 0x000000fa09077227 */ /* 0x000fc800078e00ff */
[----:B------:R-:W-:Y:S02]  /*2180*/  IMAD.MOV R6, RZ, RZ, -R6 ;  /* 0x000000ffff067224 */ /* 0x000fe400078e0a06 */
[----:B------:R-:W-:Y:S02]  /*2190*/  IMAD R18, R11, R8, R18 ;  /* 0x000000080b127224 */ /* 0x000fe400078e0212 */
[----:B------:R-:W-:Y:S02]  /*21a0*/  IMAD.MOV R8, RZ, RZ, -R7 ;  /* 0x000000ffff087224 */ /* 0x000fe400078e0a07 */
[----:B------:R-:W-:Y:S02]  /*21b0*/  IMAD R6, R13, R6, R10 ;  /* 0x000000060d067224 */ /* 0x000fe400078e020a */
[----:B------:R-:W-:-:S03]  /*21c0*/  IMAD.HI.U32 R7, R9, R14, RZ ;  /* 0x0000000e09077227 */ /* 0x000fc600078e00ff */
[----:B------:R-:W-:Y:S01]  /*21d0*/  ISETP.GT.U32.AND P0, PT, R13, R6, PT ;  /* 0x000000060d00720c */ /* 0x000fe20003f04070 */
[C---:B------:R-:W-:Y:S02]  /*21e0*/  IMAD R16, R11.reuse, R12, R16 ;  /* 0x0000000c0b107224 */ /* 0x040fe400078e0210 */
[----:B------:R-:W-:Y:S02]  /*21f0*/  IMAD R250, R11, R8, R250 ;  /* 0x000000080bfa7224 */ /* 0x000fe400078e02fa */
[----:B------:R-:W-:Y:S02]  /*2200*/  IMAD.MOV R12, RZ, RZ, -R7 ;  /* 0x000000ffff0c7224 */ /* 0x000fe400078e0a07 */
[----:B------:R-:W-:-:S04]  /*2210*/  IMAD.HI.U32 R8, R9, R252, RZ ;  /* 0x000000fc09087227 */ /* 0x000fc800078e00ff */
[----:B------:R-:W-:-:S04]  /*2220*/  IMAD.HI.U32 R7, R9, R30, RZ ;  /* 0x0000001e09077227 */ /* 0x000fc800078e00ff */
[----:B------:R-:W-:Y:S02]  /*2230*/  IMAD.MOV R8, RZ, RZ, -R8 ;  /* 0x000000ffff087224 */ /* 0x000fe400078e0a08 */
[----:B------:R-:W-:Y:S02]  /*2240*/  IMAD.MOV R15, RZ, RZ, -R7 ;  /* 0x000000ffff0f7224 */ /* 0x000fe400078e0a07 */
[----:B------:R-:W-:-:S04]  /*2250*/  IMAD.HI.U32 R7, R9, R196, RZ ;  /* 0x000000c409077227 */ /* 0x000fc800078e00ff */
[C---:B------:R-:W-:Y:S02]  /*2260*/  IMAD R252, R11.reuse, R8, R252 ;  /* 0x000000080bfc7224 */ /* 0x040fe400078e02fc */
[----:B------:R-:W-:Y:S02]  /*2270*/  IMAD.MOV R8, RZ, RZ, -R7 ;  /* 0x000000ffff087224 */ /* 0x000fe400078e0a07 */
[----:B------:R-:W-:Y:S01]  /*2280*/  @!P0 IMAD.IADD R6, R6, 0x1, -R13 ;  /* 0x0000000106068824 */ /* 0x000fe200078e0a0d */
[C---:B------:R-:W-:Y:S01]  /*2290*/  ISETP.GT.U32.AND P0, PT, R11.reuse, R190, PT ;  /* 0x000000be0b00720c */ /* 0x040fe20003f04070 */
[----:B------:R-:W-:Y:S02]  /*22a0*/  IMAD R196, R11, R8, R196 ;  /* 0x000000080bc47224 */ /* 0x000fe400078e02c4 */
[----:B------:R-:W-:Y:S01]  /*22b0*/  IMAD.HI.U32 R10, R9, R188, RZ ;  /* 0x000000bc090a7227 */ /* 0x000fe200078e00ff */
[----:B------:R-:W-:Y:S02]  /*22c0*/  ISETP.GT.U32.AND P1, PT, R13, R6, PT ;  /* 0x000000060d00720c */ /* 0x000fe40003f24070 */
[----:B------:R-:W-:Y:S01]  /*22d0*/  ISETP.GT.U32.AND P4, PT, R11, R196, PT ;  /* 0x000000c40b00720c */ /* 0x000fe20003f84070 */
[----:B------:R-:W-:-:S02]  /*22e0*/  IMAD.MOV R10, RZ, RZ, -R10 ;  /* 0x000000ffff0a7224 */ /* 0x000fc400078e0a0a */
[--C-:B------:R-:W-:Y:S01]  /*22f0*/  @!P5 IMAD.IADD R194, R194, 0x1, -R11.reuse ;  /* 0x00000001c2c2d824 */ /* 0x100fe200078e0a0b */
[C---:B------:R-:W-:Y:S01]  /*2300*/  ISETP.GT.U32.AND P5, PT, R11.reuse, R186, PT ;  /* 0x000000ba0b00720c */ /* 0x040fe20003fa4070 */
[C---:B------:R-:W-:Y:S02]  /*2310*/  IMAD R188, R11.reuse, R10, R188 ;  /* 0x0000000a0bbc7224 */ /* 0x040fe400078e02bc */
[--C-:B------:R-:W-:Y:S02]  /*2320*/  @!P0 IMAD.IADD R190, R190, 0x1, -R11.reuse ;  /* 0x00000001bebe8824 */ /* 0x100fe400078e0a0b */
[----:B------:R-:W-:Y:S01]  /*2330*/  @!P2 IMAD.IADD R198, R198, 0x1, -R11 ;  /* 0x00000001c6c6a824 */ /* 0x000fe200078e0a0b */
[C---:B------:R-:W-:Y:S01]  /*2340*/  ISETP.GT.U32.AND P3, PT, R11.reuse, R188, PT ;  /* 0x000000bc0b00720c */ /* 0x040fe20003f64070 */
[----:B------:R-:W-:Y:S01]  /*2350*/  @!P1 IMAD.IADD R6, R6, 0x1, -R13 ;  /* 0x0000000106069824 */ /* 0x000fe200078e0a0d */
[C---:B------:R-:W-:Y:S01]  /*2360*/  ISETP.GT.U32.AND P1, PT, R11.reuse, R50, PT ;  /* 0x000000320b00720c */ /* 0x040fe20003f24070 */
[--C-:B------:R-:W-:Y:S01]  /*2370*/  @!P4 IMAD.IADD R196, R196, 0x1, -R11.reuse ;  /* 0x00000001c4c4c824 */ /* 0x100fe200078e0a0b */
[C---:B------:R-:W-:Y:S01]  /*2380*/  ISETP.GT.U32.AND P4, PT, R11.reuse, R200, PT ;  /* 0x000000c80b00720c */ /* 0x040fe20003f84070 */
[--C-:B------:R-:W-:Y:S01]  /*2390*/  @!P6 IMAD.IADD R192, R192, 0x1, -R11.reuse ;  /* 0x00000001c0c0e824 */ /* 0x100fe200078e0a0b */
[C---:B------:R-:W-:Y:S01]  /*23a0*/  ISETP.GT.U32.AND P2, PT, R11.reuse, R184, PT ;  /* 0x000000b80b00720c */ /* 0x040fe20003f44070 */
[----:B------:R-:W-:Y:S01]  /*23b0*/  @!P5 IMAD.IADD R186, R186, 0x1, -R11 ;  /* 0x00000001babad824 */ /* 0x000fe200078e0a0b */
[----:B------:R-:W-:Y:S01]  /*23c0*/  ISETP.GT.U32.AND P0, PT, R11, R196, PT ;  /* 0x000000c40b00720c */ /* 0x000fe20003f04070 */
[----:B------:R-:W-:Y:S01]  /*23d0*/  IMAD.HI.U32 R10, R9, R202, RZ ;  /* 0x000000ca090a7227 */ /* 0x000fe200078e00ff */
[----:B------:R-:W-:-:S02]  /*23e0*/  ISETP.GT.U32.AND P6, PT, R11, R52, PT ;  /* 0x000000340b00720c */ /* 0x000fc40003fc4070 */
[C---:B------:R-:W-:Y:S01]  /*23f0*/  ISETP.GT.U32.AND P5, PT, R11.reuse, R190, PT ;  /* 0x000000be0b00720c */ /* 0x040fe20003fa4070 */
[--C-:B------:R-:W-:Y:S01]  /*2400*/  @!P3 IMAD.IADD R188, R188, 0x1, -R11.reuse ;  /* 0x00000001bcbcb824 */ /* 0x100fe200078e0a0b */
        /* <DEDUP_REMOVED lines=9> */
[----:B------:R-:W-:Y:S01]  /*24a0*/  IMAD.MOV R10, RZ, RZ, -R10 ;  /* 0x000000ffff0a7224 */ /* 0x000fe200078e0a0a */
[----:B------:R-:W-:Y:S01]  /*24b0*/  SHF.R.U32.HI R13, RZ, 0x5, R158 ;  /* 0x00000005ff0d7819 */ /* 0x000fe2000001169e */
[--C-:B------:R-:W-:Y:S01]  /*24c0*/  @!P6 IMAD.IADD R52, R52, 0x1, -R11.reuse ;  /* 0x000000013434e824 */ /* 0x100fe200078e0a0b */
[C---:B------:R-:W-:Y:S01]  /*24d0*/  ISETP.GT.U32.AND P6, PT, R11.reuse, R184, PT ;  /* 0x000000b80b00720c */ /* 0x040fe20003fc4070 */
[----:B------:R-:W-:Y:S01]  /*24e0*/  IMAD R202, R11, R10, R202 ;  /* 0x0000000a0bca7224 */ /* 0x000fe200078e02ca */
[----:B------:R-:W-:Y:S01]  /*24f0*/  R2UR UR13, R13 ;  /* 0x000000000d0d72ca */ /* 0x000fe200000e0000 */
[--C-:B------:R-:W-:Y:S01]  /*2500*/  @!P1 IMAD.IADD R194, R194, 0x1, -R11.reuse ;  /* 0x00000001c2c29824 */ /* 0x100fe200078e0a0b */
[C---:B------:R-:W-:Y:S01]  /*2510*/  ISETP.GT.U32.AND P1, PT, R11.reuse, R200, PT ;  /* 0x000000c80b00720c */ /* 0x040fe20003f24070 */
[----:B------:R-:W-:Y:S01]  /*2520*/  @!P3 IMAD.IADD R192, R192, 0x1, -R11 ;  /* 0x00000001c0c0b824 */ /* 0x000fe200078e0a0b */
[----:B------:R-:W-:Y:S01]  /*2530*/  ISETP.GT.U32.AND P3, PT, R11, R186, PT ;  /* 0x000000ba0b00720c */ /* 0x000fe20003f64070 */
[----:B------:R-:W-:-:S04]  /*2540*/  IMAD.HI.U32 R10, R9, R204, RZ ;  /* 0x000000cc090a7227 */ /* 0x000fc800078e00ff */
[--C-:B------:R-:W-:Y:S01]  /*2550*/  @!P0 IMAD.IADD R188, R188, 0x1, -R11.reuse ;  /* 0x00000001bcbc8824 */ /* 0x100fe200078e0a0b */
[C---:B------:R-:W-:Y:S01]  /*2560*/  ISETP.GT.U32.AND P0, PT, R11.reuse, R54, PT ;  /* 0x000000360b00720c */ /* 0x040fe20003f04070 */
[--C-:B------:R-:W-:Y:S01]  /*2570*/  @!P4 IMAD.IADD R198, R198, 0x1, -R11.reuse ;  /* 0x00000001c6c6c824 */ /* 0x100fe200078e0a0b */
[C---:B------:R-:W-:Y:S01]  /*2580*/  ISETP.GT.U32.AND P4, PT, R11.reuse, R52, PT ;  /* 0x000000340b00720c */ /* 0x040fe20003f84070 */
[--C-:B------:R-:W-:Y:S01]  /*2590*/  @!P5 IMAD.IADD R190, R190, 0x1, -R11.reuse ;  /* 0x00000001bebed824 */ /* 0x100fe200078e0a0b */
[C---:B------:R-:W-:Y:S01]  /*25a0*/  ISETP.GT.U32.AND P5, PT, R11.reuse, R202, PT ;  /* 0x000000ca0b00720c */ /* 0x040fe20003fa4070 */
[----:B------:R-:W-:Y:S02]  /*25b0*/  IMAD.MOV R10, RZ, RZ, -R10 ;  /* 0x000000ffff0a7224 */ /* 0x000fe400078e0a0a */
[--C-:B------:R-:W-:Y:S01]  /*25c0*/  @!P2 IMAD.IADD R50, R50, 0x1, -R11.reuse ;  /* 0x000000013232a824 */ /* 0x100fe200078e0a0b */
[C---:B------:R-:W-:Y:S01]  /*25d0*/  ISETP.GT.U32.AND P2, PT, R11.reuse, R182, PT ;  /* 0x000000b60b00720c */ /* 0x040fe20003f44070 */
[----:B------:R-:W-:Y:S01]  /*25e0*/  @!P1 IMAD.IADD R200, R200, 0x1, -R11 ;  /* 0x00000001c8c89824 */ /* 0x000fe200078e0a0b */
[C---:B------:R-:W-:Y:S01]  /*25f0*/  ISETP.GT.U32.AND P1, PT, R11.reuse, R180, PT ;  /* 0x000000b40b00720c */ /* 0x040fe20003f24070 */
[----:B------:R-:W-:-:S02]  /*2600*/  IMAD R204, R11, R10, R204 ;  /* 0x0000000a0bcc7224 */ /* 0x000fc400078e02cc */
[----:B------:R-:W-:-:S04]  /*2610*/  IMAD.HI.U32 R10, R9, R210, RZ ;  /* 0x000000d2090a7227 */ /* 0x000fc800078e00ff */
[--C-:B------:R-:W-:Y:S01]  /*2620*/  @!P0 IMAD.IADD R54, R54, 0x1, -R11.reuse ;  /* 0x0000000136368824 */ /* 0x100fe200078e0a0b */
[C---:B------:R-:W-:Y:S01]  /*2630*/  ISETP.GT.U32.AND P0, PT, R11.reuse, R60, PT ;  /* 0x0000003c0b00720c */ /* 0x040fe20003f04070 */
[----:B------:R-:W-:Y:S02]  /*2640*/  IMAD.MOV R10, RZ, RZ, -R10 ;  /* 0x000000ffff0a7224 */ /* 0x000fe400078e0a0a */
[--C-:B------:R-:W-:Y:S01]  /*2650*/  @!P3 IMAD.IADD R186, R186, 0x1, -R11.reuse ;  /* 0x00000001babab824 */ /* 0x100fe200078e0a0b */
[C---:B------:R-:W-:Y:S01]  /*2660*/  ISETP.GT.U32.AND P3, PT, R11.reuse, R208, PT ;  /* 0x000000d00b00720c */ /* 0x040fe20003f64070 */
[C---:B------:R-:W-:Y:S02]  /*2670*/  IMAD R210, R11.reuse, R10, R210 ;  /* 0x0000000a0bd27224 */ /* 0x040fe400078e02d2 */
[--C-:B------:R-:W-:Y:S01]  /*2680*/  @!P4 IMAD.IADD R52, R52, 0x1, -R11.reuse ;  /* 0x000000013434c824 */ /* 0x100fe200078e0a0b */
[C---:B------:R-:W-:Y:S01]  /*2690*/  ISETP.GT.U32.AND P4, PT, R11.reuse, R204, PT ;  /* 0x000000cc0b00720c */ /* 0x040fe20003f84070 */
[--C-:B------:R-:W-:Y:S01]  /*26a0*/  @!P5 IMAD.IADD R202, R202, 0x1, -R11.reuse ;  /* 0x00000001cacad824 */ /* 0x100fe200078e0a0b */
[C---:B------:R-:W-:Y:S01]  /*26b0*/  ISETP.GT.U32.AND P5, PT, R11.reuse, R206, PT ;  /* 0x000000ce0b00720c */ /* 0x040fe20003fa4070 */
[--C-:B------:R-:W-:Y:S01]  /*26c0*/  @!P2 IMAD.IADD R182, R182, 0x1, -R11.reuse ;  /* 0x00000001b6b6a824 */ /* 0x100fe200078e0a0b */
[C---:B------:R-:W-:Y:S01]  /*26d0*/  ISETP.GT.U32.AND P2, PT, R11.reuse, R58, PT ;  /* 0x0000003a0b00720c */ /* 0x040fe20003f44070 */
[--C-:B------:R-:W-:Y:S01]  /*26e0*/  @!P1 IMAD.IADD R180, R180, 0x1, -R11.reuse ;  /* 0x00000001b4b49824 */ /* 0x100fe200078e0a0b */
[----:B------:R-:W-:Y:S01]  /*26f0*/  ISETP.GT.U32.AND P1, PT, R11, R210, PT ;  /* 0x000000d20b00720c */ /* 0x000fe20003f24070 */
[----:B------:R-:W-:-:S02]  /*2700*/  @!P0 IMAD.IADD R60, R60, 0x1, -R11 ;  /* 0x000000013c3c8824 */ /* 0x000fc400078e0a0b */
        /* <DEDUP_REMOVED lines=13> */
[----:B------:R-:W-:-:S03]  /*27e0*/  ISETP.GT.U32.AND P1, PT, R11, R208, PT ;  /* 0x000000d00b00720c */ /* 0x000fc60003f24070 */
        /* <DEDUP_REMOVED lines=16> */
[----:B------:R-:W-:-:S02]  /*28f0*/  IMAD.MOV R10, RZ, RZ, -R10 ;  /* 0x000000ffff0a7224 */ /* 0x000fc400078e0a0a */
[--C-:B------:R-:W-:Y:S01]  /*2900*/  @!P3 IMAD.IADD R204, R204, 0x1, -R11.reuse ;  /* 0x00000001ccccb824 */ /* 0x100fe200078e0a0b */
[C---:B------:R-:W-:Y:S01]  /*2910*/  ISETP.GT.U32.AND P3, PT, R11.reuse, R212, PT ;  /* 0x000000d40b00720c */ /* 0x040fe20003f64070 */
[C---:B------:R-:W-:Y:S02]  /*2920*/  IMAD R220, R11.reuse, R10, R220 ;  /* 0x0000000a0bdc7224 */ /* 0x040fe400078e02dc */
        /* <DEDUP_REMOVED lines=12> */
[----:B------:R-:W-:Y:S01]  /*29f0*/  @!P0 IMAD.IADD R222, R222, 0x1, -R11 ;  /* 0x00000001dede8824 */ /* 0x000fe200078e0a0b */
[C---:B------:R-:W-:Y:S01]  /*2a00*/  ISETP.GT.U32.AND P0, PT, R11.reuse, R42, PT ;  /* 0x0000002a0b00720c */ /* 0x040fe20003f04070 */
[----:B------:R-:W-:-:S02]  /*2a10*/  IMAD R226, R11, R10, R226 ;  /* 0x0000000a0be27224 */ /* 0x000fc400078e02e2 */
[----:B------:R-:W-:Y:S01]  /*2a20*/  @!P3 IMAD.IADD R212, R212, 0x1, -R11 ;  /* 0x00000001d4d4b824 */ /* 0x000fe200078e0a0b */
[----:B------:R-:W-:Y:S01]  /*2a30*/  ISETP.GT.U32.AND P3, PT, R11, R224, PT ;  /* 0x000000e00b00720c */ /* 0x000fe20003f64070 */
[----:B------:R-:W-:-:S04]  /*2a40*/  IMAD.HI.U32 R10, R9, R38, RZ ;  /* 0x00000026090a7227 */ /* 0x000fc800078e00ff */
[--C-:B------:R-:W-:Y:S01]  /*2a50*/  @!P4 IMAD.IADD R216, R216, 0x1, -R11.reuse ;  /* 0x00000001d8d8c824 */ /* 0x100fe200078e0a0b */
[C---:B------:R-:W-:Y:S01]  /*2a60*/  ISETP.GT.U32.AND P4, PT, R11.reuse, R226, PT ;  /* 0x000000e20b00720c */ /* 0x040fe20003f84070 */
[--C-:B------:R-:W-:Y:S01]  /*2a70*/  @!P5 IMAD.IADD R218, R218, 0x1, -R11.reuse ;  /* 0x00000001dadad824 */ /* 0x100fe200078e0a0b */
[C---:B------:R-:W-:Y:S01]  /*2a80*/  ISETP.GT.U32.AND P5, PT, R11.reuse, R46, PT ;  /* 0x0000002e0b00720c */ /* 0x040fe20003fa4070 */
[----:B------:R-:W-:Y:S02]  /*2a90*/  IMAD.MOV R10, RZ, RZ, -R10 ;  /* 0x000000ffff0a7224 */ /* 0x000fe400078e0a0a */
[--C-:B------:R-:W-:Y:S01]  /*2aa0*/  @!P6 IMAD.IADD R214, R214, 0x1, -R11.reuse ;  /* 0x00000001d6d6e824 */ /* 0x100fe200078e0a0b */
[C---:B------:R-:W-:Y:S01]  /*2ab0*/  ISETP.GT.U32.AND P6, PT, R11.reuse, R44, PT ;  /* 0x0000002c0b00720c */ /* 0x040fe20003fc4070 */
[--C-:B------:R-:W-:Y:S01]  /*2ac0*/  @!P2 IMAD.IADD R220, R220, 0x1, -R11.reuse ;  /* 0x00000001dcdca824 */ /* 0x100fe200078e0a0b */
[C---:B------:R-:W-:Y:S01]  /*2ad0*/  ISETP.GT.U32.AND P2, PT, R11.reuse, R230, PT ;  /* 0x000000e60b00720c */ /* 0x040fe20003f44070 */
[----:B------:R-:W-:Y:S01]  /*2ae0*/  @!P1 IMAD.IADD R48, R48, 0x1, -R11 ;  /* 0x0000000130309824 */ /* 0x000fe200078e0a0b */
[C---:B------:R-:W-:Y:S01]  /*2af0*/  ISETP.GT.U32.AND P1, PT, R11.reuse, R232, PT ;  /* 0x000000e80b00720c */ /* 0x040fe20003f24070 */
[----:B------:R-:W-:-:S02]  /*2b00*/  IMAD R38, R11, R10, R38 ;  /* 0x0000000a0b267224 */ /* 0x000fc400078e0226 */
        /* <DEDUP_REMOVED lines=16> */
[----:B------:R-:W-:-:S04]  /*2c10*/  IMAD.HI.U32 R10, R9, R238, RZ ;  /* 0x000000ee090a7227 */ /* 0x000fc800078e00ff */
[--C-:B------:R-:W-:Y:S01]  /*2c20*/  @!P3 IMAD.IADD R38, R38, 0x1, -R11.reuse ;  /* 0x000000012626b824 */ /* 0x100fe200078e0a0b */
[C---:B------:R-:W-:Y:S01]  /*2c30*/  ISETP.GT.U32.AND P3, PT, R11.reuse, R44, PT ;  /* 0x0000002c0b00720c */ /* 0x040fe20003f64070 */
[----:B------:R-:W-:Y:S02]  /*2c40*/  IMAD.MOV R10, RZ, RZ, -R10 ;  /* 0x000000ffff0a7224 */ /* 0x000fe400078e0a0a */
[--C-:B------:R-:W-:Y:S01]  /*2c50*/  @!P4 IMAD.IADD R218, R218, 0x1, -R11.reuse ;  /* 0x00000001dadac824 */ /* 0x100fe200078e0a0b */
[C---:B------:R-:W-:Y:S01]  /*2c60*/  ISETP.GT.U32.AND P4, PT, R11.reuse, R226, PT ;  /* 0x000000e20b00720c */ /* 0x040fe20003f84070 */
        /* <DEDUP_REMOVED lines=62> */
[C---:B------:R-:W-:Y:S01]  /*3050*/  IMAD R12, R11.reuse, R10, R24 ;  /* 0x0000000a0b0c7224 */ /* 0x040fe200078e0218 */
[----:B------:R-:W-:Y:S01]  /*3060*/  IABS R24, R91 ;  /* 0x0000005b00187213 */ /* 0x000fe20000000000 */
        /* <DEDUP_REMOVED lines=9> */
[----:B------:R-:W-:Y:S01]  /*3100*/  @!P2 IMAD.IADD R32, R32, 0x1, -R11 ;  /* 0x000000012020a824 */ /* 0x000fe200078e0a0b */
[----:B------:R-:W-:Y:S01]  /*3110*/  ISETP.GT.U32.AND P2, PT, R11, R248, PT ;  /* 0x000000f80b00720c */ /* 0x000fe20003f44070 */
[----:B------:R-:W-:Y:S02]  /*3120*/  IMAD.MOV R7, RZ, RZ, -R7 ;  /* 0x000000ffff077224 */ /* 0x000fe400078e0a07 */
[----:B------:R-:W-:-:S04]  /*3130*/  IMAD.HI.U32 R8, R9, R28, RZ ;  /* 0x0000001c09087227 */ /* 0x000fc800078e00ff */
[--C-:B------:R-:W-:Y:S01]  /*3140*/  @!P0 IMAD.IADD R246, R246, 0x1, -R11.reuse ;  /* 0x00000001f6f68824 */ /* 0x100fe200078e0a0b */
[C---:B------:R-:W-:Y:S01]  /*3150*/  ISETP.GT.U32.AND P0, PT, R11.reuse, R12, PT ;  /* 0x0000000c0b00720c */ /* 0x040fe20003f04070 */
[C---:B------:R-:W-:Y:S01]  /*3160*/  IMAD R7, R11.reuse, R7, R24 ;  /* 0x000000070b077224 */ /* 0x040fe200078e0218 */
[----:B------:R-:W-:Y:S01]  /*3170*/  IABS R24, R23 ;  /* 0x0000001700187213 */ /* 0x000fe20000000000 */
        /* <DEDUP_REMOVED lines=9> */
[----:B------:R-:W-:Y:S02]  /*3210*/  IMAD R28, R11, R8, R28 ;  /* 0x000000080b1c7224 */ /* 0x000fe400078e021c */
[----:B------:R-:W-:-:S04]  /*3220*/  IMAD.HI.U32 R15, R9, R62, RZ ;  /* 0x0000003e090f7227 */ /* 0x000fc800078e00ff */
[----:B------:R-:W-:-:S04]  /*3230*/  IMAD.HI.U32 R8, R9, R24, RZ ;  /* 0x0000001809087227 */ /* 0x000fc800078e00ff */
[--C-:B------:R-:W-:Y:S01]  /*3240*/  @!P6 IMAD.IADD R20, R20, 0x1, -R11.reuse ;  /* 0x000000011414e824 */ /* 0x100fe200078e0a0b */
[C---:B------:R-:W-:Y:S01]  /*3250*/  ISETP.GT.U32.AND P6, PT, R11.reuse, R252, PT ;  /* 0x000000fc0b00720c */ /* 0x040fe20003fc4070 */
[----:B------:R-:W-:Y:S01]  /*3260*/  @!P2 IMAD.IADD R248, R248, 0x1, -R11 ;  /* 0x00000001f8f8a824 */ /* 0x000fe200078e0a0b */
[C---:B------:R-:W-:Y:S01]  /*3270*/  ISETP.GT.U32.AND P2, PT, R11.reuse, R7, PT ;  /* 0x000000070b00720c */ /* 0x040fe20003f44070 */
[----:B------:R-:W-:Y:S02]  /*3280*/  IMAD.MOV R10, RZ, RZ, -R10 ;  /* 0x000000ffff0a7224 */ /* 0x000fe400078e0a0a */
[----:B------:R-:W-:Y:S02]  /*3290*/  IMAD.MOV R15, RZ, RZ, -R15 ;  /* 0x000000ffff0f7224 */ /* 0x000fe400078e0a0f */
[----:B------:R-:W-:Y:S02]  /*32a0*/  IMAD.MOV R8, RZ, RZ, -R8 ;  /* 0x000000ffff087224 */ /* 0x000fe400078e0a08 */
[----:B------:R-:W-:Y:S01]  /*32b0*/  @!P0 IMAD.IADD R12, R12, 0x1, -R11 ;  /* 0x000000010c0c8824 */ /* 0x000fe200078e0a0b */
[C---:B------:R-:W-:Y:S01]  /*32c0*/  ISETP.GT.U32.AND P0, PT, R11.reuse, R248, PT ;  /* 0x000000f80b00720c */ /* 0x040fe20003f04070 */
[----:B------:R-:W-:-:S02]  /*32d0*/  IMAD R10, R11, R10, R26 ;  /* 0x0000000a0b0a7224 */ /* 0x000fc400078e021a */
[C---:B------:R-:W-:Y:S01]  /*32e0*/  IMAD R26, R11.reuse, R15, R62 ;  /* 0x0000000f0b1a7224 */ /* 0x040fe200078e023e */
[----:B------:R-:W-:Y:S01]  /*32f0*/  CS2R R62, SRZ ;  /* 0x00000000003e7805 */ /* 0x000fe2000001ff00 */
[C---:B------:R-:W-:Y:S01]  /*3300*/  IMAD R8, R11.reuse, R8, R24 ;  /* 0x000000080b087224 */ /* 0x040fe200078e0218 */
[----:B------:R-:W-:Y:S01]  /*3310*/  IABS R24, R21 ;  /* 0x0000001500187213 */ /* 0x000fe20000000000 */
        /* <DEDUP_REMOVED lines=9> */
[----:B------:R-:W-:Y:S02]  /*33b0*/  @!P6 IMAD.IADD R252, R252, 0x1, -R11 ;  /* 0x00000001fcfce824 */ /* 0x000fe400078e0a0b */
[----:B------:R-:W-:Y:S02]  /*33c0*/  IMAD.MOV R9, RZ, RZ, -R9 ;  /* 0x000000ffff097224 */ /* 0x000fe400078e0a09 */
[--C-:B------:R-:W-:Y:S01]  /*33d0*/  @!P0 IMAD.IADD R248, R248, 0x1, -R11.reuse ;  /* 0x00000001f8f88824 */ /* 0x100fe200078e0a0b */
[C---:B------:R-:W-:Y:S01]  /*33e0*/  ISETP.GT.U32.AND P0, PT, R11.reuse, R252, PT ;  /* 0x000000fc0b00720c */ /* 0x040fe20003f04070 */
[C---:B------:R-:W-:Y:S01]  /*33f0*/  IMAD R24, R11.reuse, R9, R24 ;  /* 0x000000090b187224 */ /* 0x040fe200078e0218 */
[----:B------:R-:W-:Y:S01]  /*3400*/  SHF.R.S32.HI R9, RZ, 0x1f, R2 ;  /* 0x0000001fff097819 */ /* 0x000fe20000011402 */
[--C-:B------:R-:W-:Y:S01]  /*3410*/  @!P1 IMAD.IADD R18, R18, 0x1, -R11.reuse ;  /* 0x0000000112129824 */ /* 0x100fe200078e0a0b */
[C---:B------:R-:W-:Y:S01]  /*3420*/  ISETP.GT.U32.AND P1, PT, R11.reuse, R30, PT ;  /* 0x0000001e0b00720c */ /* 0x040fe20003f24070 */
[--C-:B------:R-:W-:Y:S01]  /*3430*/  @!P3 IMAD.IADD R28, R28, 0x1, -R11.reuse ;  /* 0x000000011c1cb824 */ /* 0x100fe200078e0a0b */
[----:B------:R-:W-:Y:S01]  /*3440*/  ISETP.GT.U32.AND P3, PT, R11, R8, PT ;  /* 0x000000080b00720c */ /* 0x000fe20003f64070 */
        /* <DEDUP_REMOVED lines=8> */
[----:B------:R-:W-:Y:S01]  /*34d0*/  IMAD.SHL.U32 R158, R158, 0x100, RZ ;  /* 0x000001009e9e7824 */ /* 0x000fe200078e00ff */
        /* <DEDUP_REMOVED lines=11> */
[--C-:B------:R-:W-:Y:S01]  /*3590*/  @!P0 IMAD.IADD R10, R10, 0x1, -R11.reuse ;  /* 0x000000010a0a8824 */ /* 0x100fe200078e0a0b */
[----:B------:R-:W-:Y:S01]  /*35a0*/  ISETP.GE.AND P0, PT, R235, RZ, PT ;  /* 0x000000ffeb00720c */ /* 0x000fe20003f06270 */
[--C-:B------:R-:W-:Y:S01]  /*35b0*/  @!P6 IMAD.IADD R18, R18, 0x1, -R11.reuse ;  /* 0x000000011212e824 */ /* 0x100fe200078e0a0b */
[----:B------:R-:W-:Y:S01]  /*35c0*/  ISETP.GE.AND P6, PT, R239, RZ, PT ;  /* 0x000000ffef00720c */ /* 0x000fe20003fc6270 */
[--C-:B------:R-:W-:Y:S01]  /*35d0*/  @!P1 IMAD.IADD R16, R16, 0x1, -R11.reuse ;  /* 0x0000000110109824 */ /* 0x100fe200078e0a0b */
[----:B------:R-:W-:Y:S01]  /*35e0*/  ISETP.GT.U32.AND P1, PT, R11, R12, PT ;  /* 0x0000000c0b00720c */ /* 0x000fe20003f24070 */
[--C-:B------:R-:W-:Y:S01]  /*35f0*/  @!P3 IMAD.IADD R7, R7, 0x1, -R11.reuse ;  /* 0x000000010707b824 */ /* 0x100fe200078e0a0b */
[----:B------:R-:W-:Y:S01]  /*3600*/  ISETP.NE.AND P3, PT, R4, RZ, PT ;  /* 0x000000ff0400720c */ /* 0x000fe20003f65270 */
[--C-:B------:R-:W-:Y:S01]  /*3610*/  @!P2 IMAD.IADD R30, R30, 0x1, -R11.reuse ;  /* 0x000000011e1ea824 */ /* 0x100fe200078e0a0b */
[----:B------:R-:W-:Y:S01]  /*3620*/  ISETP.GT.U32.AND P2, PT, R11, R24, PT ;  /* 0x000000180b00720c */ /* 0x000fe20003f44070 */
[--C-:B------:R-:W-:Y:S01]  /*3630*/  @!P4 IMAD.IADD R28, R28, 0x1, -R11.reuse ;  /* 0x000000011c1cc824 */ /* 0x100fe200078e0a0b */
[----:B------:R-:W-:Y:S01]  /*3640*/  ISETP.GE.AND P4, PT, R237, RZ, PT ;  /* 0x000000ffed00720c */ /* 0x000fe20003f86270 */
[--C-:B------:R-:W-:Y:S01]  /*3650*/  @!P5 IMAD.IADD R8, R8, 0x1, -R11.reuse ;  /* 0x000000010808d824 */ /* 0x100fe200078e0a0b */
[----:B------:R-:W-:Y:S01]  /*3660*/  ISETP.GE.AND P5, PT, R233, RZ, PT ;  /* 0x000000ffe900720c */ /* 0x000fe20003fa6270 */
[----:B------:R-:W-:Y:S01]  /*3670*/  @!P0 IMAD.MOV R192, RZ, RZ, -R192 ;  /* 0x000000ffffc08224 */ /* 0x000fe200078e0ac0 */
[----:B------:R-:W-:Y:S01]  /*3680*/  ISETP.GE.AND P0, PT, R227, RZ, PT ;  /* 0x000000ffe300720c */ /* 0x000fe20003f06270 */
[----:B------:R-:W-:Y:S01]  /*3690*/  @!P6 IMAD.MOV R6, RZ, RZ, -R6 ;  /* 0x000000ffff06e224 */ /* 0x000fe200078e0a06 */
[----:B------:R-:W-:Y:S01]  /*36a0*/  ISETP.GE.AND P6, PT, R19, RZ, PT ;  /* 0x000000ff1300720c */ /* 0x000fe20003fc6270 */
[----:B------:R-:W-:Y:S01]  /*36b0*/  @!P1 IMAD.IADD R12, R12, 0x1, -R11 ;  /* 0x000000010c0c9824 */ /* 0x000fe200078e0a0b */
[----:B------:R-:W-:-:S02]  /*36c0*/  ISETP.GT.U32.AND P1, PT, R11, R26, PT ;  /* 0x0000001a0b00720c */ /* 0x000fc40003f24070 */
[----:B------:R-:W-:Y:S01]  /*36d0*/  @!P3 LOP3.LUT R6, RZ, R4, RZ, 0x33, !PT ;  /* 0x00000004ff06b212 */ /* 0x000fe200078e33ff */
[----:B------:R-:W-:Y:S01]  /*36e0*/  @!P2 IMAD.IADD R24, R24, 0x1, -R11 ;  /* 0x000000011818a824 */ /* 0x000fe200078e0a0b */
[----:B------:R-:W-:Y:S01]  /*36f0*/  ISETP.GE.AND P3, PT, R229, RZ, PT ;  /* 0x000000ffe500720c */ /* 0x000fe20003f66270 */
[----:B------:R-:W-:Y:S01]  /*3700*/  @!P4 IMAD.MOV R194, RZ, RZ, -R194 ;  /* 0x000000ffffc2c224 */ /* 0x000fe200078e0ac2 */
[----:B------:R-:W-:Y:S01]  /*3710*/  ISETP.GE.AND P2, PT, R231, RZ, PT ;  /* 0x000000ffe700720c */ /* 0x000fe20003f46270 */
[----:B------:R-:W-:Y:S01]  /*3720*/  @!P5 IMAD.MOV R198, RZ, RZ, -R198 ;  /* 0x000000ffffc6d224 */ /* 0x000fe200078e0ac6 */
[----:B------:R-:W-:Y:S01]  /*3730*/  ISETP.GE.AND P4, PT, R228, RZ, PT ;  /* 0x000000ffe400720c */ /* 0x000fe20003f86270 */
[----:B------:R-:W-:Y:S01]  /*3740*/  @!P0 IMAD.MOV R200, RZ, RZ, -R200 ;  /* 0x000000ffffc88224 */ /* 0x000fe200078e0ac8 */
[----:B------:R-:W-:Y:S01]  /*3750*/  ISETP.GE.AND P5, PT, R225, RZ, PT ;  /* 0x000000ffe100720c */ /* 0x000fe20003fa6270 */
[----:B------:R-:W-:Y:S01]  /*3760*/  IMAD.MOV.U32 R4, RZ, RZ, R7 ;  /* 0x000000ffff047224 */ /* 0x000fe200078e0007 */
[----:B------:R-:W-:Y:S01]  /*3770*/  ISETP.GE.AND P0, PT, R217, RZ, PT ;  /* 0x000000ffd900720c */ /* 0x000fe20003f06270 */
[----:B------:R-:W-:Y:S01]  /*3780*/  @!P1 IMAD.IADD R26, R26, 0x1, -R11 ;  /* 0x000000011a1a9824 */ /* 0x000fe200078e0a0b */
[----:B------:R-:W-:Y:S01]  /*3790*/  ISETP.NE.AND P1, PT, R5, RZ, PT ;  /* 0x000000ff0500720c */ /* 0x000fe20003f25270 */
[----:B------:R-:W-:Y:S01]  /*37a0*/  IMAD R6, R6, UR4, RZ ;  /* 0x0000000406067c24 */ /* 0x000fe2000f8e02ff */
[----:B------:R-:W-:Y:S01]  /*37b0*/  LOP3.LUT R5, RZ, R5, RZ, 0x33, !PT ;  /* 0x00000005ff057212 */ /* 0x000fe200078e33ff */
[----:B------:R-:W-:Y:S01]  /*37c0*/  @!P3 IMAD.MOV R50, RZ, RZ, -R50 ;  /* 0x000000ffff32b224 */ /* 0x000fe200078e0a32 */
[----:B------:R-:W-:Y:S01]  /*37d0*/  ISETP.GE.AND P3, PT, R221, RZ, PT ;  /* 0x000000ffdd00720c */ /* 0x000fe20003f66270 */
        /* <DEDUP_REMOVED lines=8> */
[----:B------:R-:W-:Y:S01]  /*3860*/  ULDC UR4, c[0x0][0x240] ;  /* 0x0000900000047ab9 */ /* 0x000fe20000000800 */
[C---:B------:R-:W-:Y:S01]  /*3870*/  SEL R198, R5.reuse, R198, !P1 ;  /* 0x000000c605c67207 */ /* 0x040fe20004800000 */
[----:B------:R-:W-:Y:S01]  /*3880*/  @!P6 IMAD.MOV R196, RZ, RZ, -R196 ;  /* 0x000000ffffc4e224 */ /* 0x000fe200078e0ac4 */
[----:B------:R-:W-:Y:S01]  /*3890*/  SEL R190, R5, R190, !P1 ;  /* 0x000000be05be7207 */ /* 0x000fe20004800000 */
        /* <DEDUP_REMOVED lines=10> */
[----:B------:R-:W-:Y:S01]  /*3940*/  IMAD R198, R198, UR4, RZ ;  /* 0x00000004c6c67c24 */ /* 0x000fe2000f8e02ff */
[C---:B------:R-:W-:Y:S01]  /*3950*/  SEL R184, R5.reuse, R184, !P1 ;  /* 0x000000b805b87207 */ /* 0x040fe20004800000 */
[----:B------:R-:W-:Y:S01]  /*3960*/  IMAD R190, R190, UR4, RZ ;  /* 0x00000004bebe7c24 */ /* 0x000fe2000f8e02ff */
        /* <DEDUP_REMOVED lines=12> */
[C---:B0-----:R-:W-:Y:S01]  /*3a30*/  SEL R199, R5.reuse, R50, !P1 ;  /* 0x0000003205c77207 */ /* 0x041fe20004800000 */
        /* <DEDUP_REMOVED lines=13> */
[----:B------:R-:W-:Y:S01]  /*3b10*/  SEL R188, R5, R188, !P1 ;  /* 0x000000bc05bc7207 */ /* 0x000fe20004800000 */
        /* <DEDUP_REMOVED lines=95> */
[C---:B------:R-:W-:Y:S01]  /*4110*/  LEA R229, P0, R6.reuse, UR6, 0x1 ;  /* 0x0000000606e57c11 */ /* 0x040fe2000f8008ff */
[----:B------:R-:W-:Y:S01]  /*4120*/  IMAD R207, R207, UR4, RZ ;  /* 0x00000004cfcf7c24 */ /* 0x000fe2000f8e02ff */
[----:B------:R-:W-:Y:S01]  /*4130*/  SEL R210, R5, R210, !P1 ;  /* 0x000000d205d27207 */ /* 0x000fe20004800000 */
[----:B------:R-:W-:Y:S01]  /*4140*/  IMAD R209, R209, UR4, RZ ;  /* 0x00000004d1d17c24 */ /* 0x000fe2000f8e02ff */
[----:B------:R-:W-:Y:S01]  /*4150*/  LEA.HI.X.SX32 R228, R6, UR7, 0x1, P0 ;  /* 0x0000000706e47c11 */ /* 0x000fe200080f0eff */
[----:B------:R-:W-:Y:S01]  /*4160*/  @!P3 IMAD.MOV R10, RZ, RZ, -R10 ;  /* 0x000000ffff0ab224 */ /* 0x000fe200078e0a0a */
[C---:B------:R-:W-:Y:S01]  /*4170*/  LEA R6, P3, R198.reuse, UR10, 0x1 ;  /* 0x0000000ac6067c11 */ /* 0x040fe2000f8608ff */
[----:B------:R-:W-:Y:S01]  /*4180*/  @!P2 IMAD.MOV R28, RZ, RZ, -R28 ;  /* 0x000000ffff1ca224 */ /* 0x000fe200078e0a1c */
[C---:B------:R-:W-:Y:S01]  /*4190*/  SEL R212, R5.reuse, R212, !P1 ;  /* 0x000000d405d47207 */ /* 0x040fe20004800000 */
[----:B------:R-:W-:Y:S01]  /*41a0*/  @!P4 IMAD.MOV R26, RZ, RZ, -R26 ;  /* 0x000000ffff1ac224 */ /* 0x000fe200078e0a1a */
[----:B------:R-:W-:Y:S01]  /*41b0*/  LEA.HI.X.SX32 R198, R198, UR11, 0x1, P3 ;  /* 0x0000000bc6c67c11 */ /* 0x000fe200098f0eff */
[----:B------:R-:W-:Y:S01]  /*41c0*/  @!P5 IMAD.MOV R24, RZ, RZ, -R24 ;  /* 0x000000ffff18d224 */ /* 0x000fe200078e0a18 */
[C---:B------:R-:W-:Y:S01]  /*41d0*/  SEL R214, R5.reuse, R214, !P1 ;  /* 0x000000d605d67207 */ /* 0x040fe20004800000 */
[----:B------:R-:W-:Y:S01]  /*41e0*/  IMAD R210, R210, UR4, RZ ;  /* 0x00000004d2d27c24 */ /* 0x000fe2000f8e02ff */
        /* <DEDUP_REMOVED lines=12> */
[----:B------:R-:W-:Y:S01]  /*42b0*/  SEL R225, R5, R44, !P1 ;  /* 0x0000002c05e17207 */ /* 0x000fe20004800000 */
        /* <DEDUP_REMOVED lines=69> */
[----:B------:R-:W-:Y:S01]  /*4710*/  LEA R7, P2, R190, UR10, 0x1 ;  /* 0x0000000abe077c11 */ /* 0x000fe2000f8408ff */
[----:B------:R-:W-:Y:S01]  /*4720*/  IMAD R24, R24, UR4, RZ ;  /* 0x0000000418187c24 */ /* 0x000fe2000f8e02ff */
[----:B------:R-:W-:Y:S01]  /*4730*/  LEA R13, P3, R184, UR10, 0x1 ;  /* 0x0000000ab80d7c11 */ /* 0x000fe2000f8608ff */
[----:B------:R-:W-:Y:S01]  /*4740*/  IMAD R196, R196, UR4, RZ ;  /* 0x00000004c4c47c24 */ /* 0x000fe2000f8e02ff */
[----:B------:R-:W-:Y:S01]  /*4750*/  LEA R8, P1, R199, UR10, 0x1 ;  /* 0x0000000ac7087c11 */ /* 0x000fe2000f8208ff */
[----:B------:R-:W-:Y:S01]  /*4760*/  ULDC UR6, c[0x0][0x23c] ;  /* 0x00008f0000067ab9 */ /* 0x000fe20000000800 */
[----:B------:R-:W-:Y:S01]  /*4770*/  LEA.HI.X.SX32 R190, R190, UR11, 0x1, P2 ;  /* 0x0000000bbebe7c11 */ /* 0x000fe200090f0eff */
[----:B------:R-:W-:Y:S01]  /*4780*/  UMOV UR4, URZ ;  /* 0x0000003f00047c82 */ /* 0x000fe20008000000 */
[----:B------:R-:W-:-:S02]  /*4790*/  LEA.HI.X.SX32 R184, R184, UR11, 0x1, P3 ;  /* 0x0000000bb8b87c11 */ /* 0x000fc400098f0eff */
[----:B------:R-:W-:Y:S02]  /*47a0*/  CS2R R32, SRZ ;  /* 0x0000000000207805 */ /* 0x000fe4000001ff00 */
[----:B------:R-:W-:Y:S02]  /*47b0*/  LEA.HI R2, R9, R2, RZ, 0x7 ;  /* 0x0000000209027211 */ /* 0x000fe400078f38ff */
[----:B------:R-:W-:Y:S02]  /*47c0*/  CS2R R34, SRZ ;  /* 0x0000000000227805 */ /* 0x000fe4000001ff00 */
[----:B------:R-:W-:Y:S02]  /*47d0*/  LEA R14, P2, R202, UR10, 0x1 ;  /* 0x0000000aca0e7c11 */ /* 0x000fe4000f8408ff */
[----:B------:R-:W-:Y:S02]  /*47e0*/  CS2R R36, SRZ ;  /* 0x0000000000247805 */ /* 0x000fe4000001ff00 */
[----:B------:R-:W-:-:S02]  /*47f0*/  LEA.HI.X.SX32 R199, R199, UR11, 0x1, P1 ;  /* 0x0000000bc7c77c11 */ /* 0x000fc400088f0eff */
[----:B------:R-:W-:Y:S02]  /*4800*/  CS2R R38, SRZ ;  /* 0x0000000000267805 */ /* 0x000fe4000001ff00 */
[----:B------:R-:W-:Y:S02]  /*4810*/  LEA R20, P3, R205, UR10, 0x1 ;  /* 0x0000000acd147c11 */ /* 0x000fe4000f8608ff */
[----:B------:R-:W-:Y:S02]  /*4820*/  CS2R R40, SRZ ;  /* 0x0000000000287805 */ /* 0x000fe4000001ff00 */
[----:B------:R-:W-:Y:S02]  /*4830*/  LEA R9, P0, R188, UR10, 0x1 ;  /* 0x0000000abc097c11 */ /* 0x000fe4000f8008ff */
[----:B------:R-:W-:Y:S02]  /*4840*/  CS2R R42, SRZ ;  /* 0x00000000002a7805 */ /* 0x000fe4000001ff00 */
[----:B------:R-:W-:-:S02]  /*4850*/  LEA R15, P1, R182, UR10, 0x1 ;  /* 0x0000000ab60f7c11 */ /* 0x000fc4000f8208ff */
[----:B------:R-:W-:Y:S02]  /*4860*/  CS2R R44, SRZ ;  /* 0x00000000002c7805 */ /* 0x000fe4000001ff00 */
[----:B------:R-:W-:Y:S02]  /*4870*/  LEA R4, P6, R194, UR10, 0x1 ;  /* 0x0000000ac2047c11 */ /* 0x000fe4000f8c08ff */
[----:B------:R-:W-:Y:S02]  /*4880*/  CS2R R46, SRZ ;  /* 0x00000000002e7805 */ /* 0x000fe4000001ff00 */
[----:B------:R-:W-:Y:S02]  /*4890*/  LEA R10, P4, R200, UR10, 0x1 ;  /* 0x0000000ac80a7c11 */ /* 0x000fe4000f8808ff */
[----:B------:R-:W-:Y:S02]  /*48a0*/  CS2R R48, SRZ ;  /* 0x0000000000307805 */ /* 0x000fe4000001ff00 */
[----:B------:R-:W-:-:S02]  /*48b0*/  LEA R5, P5, R192, UR10, 0x1 ;  /* 0x0000000ac0057c11 */ /* 0x000fc4000f8a08ff */
[----:B------:R-:W-:Y:S02]  /*48c0*/  CS2R R50, SRZ ;  /* 0x0000000000327805 */ /* 0x000fe4000001ff00 */
[----:B------:R-:W-:Y:S02]  /*48d0*/  LEA.HI.X.SX32 R202, R202, UR11, 0x1, P2 ;  /* 0x0000000bcaca7c11 */ /* 0x000fe400090f0eff */
[----:B------:R-:W-:Y:S02]  /*48e0*/  CS2R R52, SRZ ;  /* 0x0000000000347805 */ /* 0x000fe4000001ff00 */
[----:B------:R-:W-:Y:S02]  /*48f0*/  LEA.HI.X.SX32 R205, R205, UR11, 0x1, P3 ;  /* 0x0000000bcdcd7c11 */ /* 0x000fe400098f0eff */
[----:B------:R-:W-:Y:S02]  /*4900*/  CS2R R54, SRZ ;  /* 0x0000000000367805 */ /* 0x000fe4000001ff00 */
[----:B------:R-:W-:-:S02]  /*4910*/  LEA.HI.X.SX32 R188, R188, UR11, 0x1, P0 ;  /* 0x0000000bbcbc7c11 */ /* 0x000fc400080f0eff */
[----:B------:R-:W-:Y:S02]  /*4920*/  CS2R R56, SRZ ;  /* 0x0000000000387805 */ /* 0x000fe4000001ff00 */
[----:B------:R-:W-:Y:S02]  /*4930*/  LEA R21, P2, R206, UR10, 0x1 ;  /* 0x0000000ace157c11 */ /* 0x000fe4000f8408ff */
[----:B------:R-:W-:Y:S02]  /*4940*/  CS2R R58, SRZ ;  /* 0x00000000003a7805 */ /* 0x000fe4000001ff00 */
[----:B------:R-:W-:Y:S02]  /*4950*/  LEA.HI.X.SX32 R182, R182, UR11, 0x1, P1 ;  /* 0x0000000bb6b67c11 */ /* 0x000fe400088f0eff */
[----:B------:R-:W-:Y:S02]  /*4960*/  CS2R R60, SRZ ;  /* 0x00000000003c7805 */ /* 0x000fe4000001ff00 */
[----:B------:R-:W-:-:S02]  /*4970*/  LEA R91, P3, R216, UR10, 0x1 ;  /* 0x0000000ad85b7c11 */ /* 0x000fc4000f8608ff */
[----:B------:R-:W-:Y:S02]  /*4980*/  LEA.HI.X.SX32 R194, R194, UR11, 0x1, P6 ;  /* 0x0000000bc2c27c11 */ /* 0x000fe4000b0f0eff */
[----:B------:R-:W-:Y:S02]  /*4990*/  LEA R16, P0, R203, UR10, 0x1 ;  /* 0x0000000acb107c11 */ /* 0x000fe4000f8008ff */
[----:B------:R-:W-:Y:S02]  /*49a0*/  LEA.HI.X.SX32 R200, R200, UR11, 0x1, P4 ;  /* 0x0000000bc8c87c11 */ /* 0x000fe4000a0f0eff */
[----:B------:R-:W-:Y:S02]  /*49b0*/  LEA R22, P1, R207, UR10, 0x1 ;  /* 0x0000000acf167c11 */ /* 0x000fe4000f8208ff */
[----:B------:R-:W-:Y:S02]  /*49c0*/  LEA R11, P6, R186, UR10, 0x1 ;  /* 0x0000000aba0b7c11 */ /* 0x000fe4000f8c08ff */
[----:B------:R-:W-:-:S02]  /*49d0*/  LEA.HI.X.SX32 R192, R192, UR11, 0x1, P5 ;  /* 0x0000000bc0c07c11 */ /* 0x000fc4000a8f0eff */
[----:B------:R-:W-:Y:S02]  /*49e0*/  LEA R17, P4, R180, UR10, 0x1 ;  /* 0x0000000ab4117c11 */ /* 0x000fe4000f8808ff */
[----:B------:R-:W-:Y:S02]  /*49f0*/  LEA R12, P5, R201, UR10, 0x1 ;  /* 0x0000000ac90c7c11 */ /* 0x000fe4000f8a08ff */
[----:B------:R-:W-:Y:S02]  /*4a00*/  LEA.HI.X.SX32 R206, R206, UR11, 0x1, P2 ;  /* 0x0000000bcece7c11 */ /* 0x000fe400090f0eff */
[----:B------:R-:W-:Y:S02]  /*4a10*/  LEA.HI.X.SX32 R216, R216, UR11, 0x1, P3 ;  /* 0x0000000bd8d87c11 */ /* 0x000fe400098f0eff */
[----:B------:R-:W-:Y:S02]  /*4a20*/  LEA.HI.X.SX32 R203, R203, UR11, 0x1, P0 ;  /* 0x0000000bcbcb7c11 */ /* 0x000fe400080f0eff */
[----:B------:R-:W-:-:S02]  /*4a30*/  LEA R92, P2, R218, UR10, 0x1 ;  /* 0x0000000ada5c7c11 */ /* 0x000fc4000f8408ff */
[----:B------:R-:W-:Y:S02]  /*4a40*/  LEA.HI.X.SX32 R207, R207, UR11, 0x1, P1 ;  /* 0x0000000bcfcf7c11 */ /* 0x000fe400088f0eff */
[----:B------:R-:W-:Y:S02]  /*4a50*/  LEA R159, P3, R226, UR10, 0x1 ;  /* 0x0000000ae29f7c11 */ /* 0x000fe4000f8608ff */
[----:B------:R-:W-:Y:S02]  /*4a60*/  LEA.HI.X.SX32 R186, R186, UR11, 0x1, P6 ;  /* 0x0000000bbaba7c11 */ /* 0x000fe4000b0f0eff */
[----:B------:R-:W-:Y:S01]  /*4a70*/  LEA R23, P0, R209, UR10, 0x1 ;  /* 0x0000000ad1177c11 */ /* 0x000fe2000f8008ff */
[----:B------:R0:W-:Y:S01]  /*4a80*/  STL [R1+0x20], R159 ;  /* 0x0000209f01007387 */ /* 0x0001e20000100800 */
[----:B------:R-:W-:Y:S02]  /*4a90*/  LEA.HI.X.SX32 R180, R180, UR11, 0x1, P4 ;  /* 0x0000000bb4b47c11 */ /* 0x000fe4000a0f0eff */
[----:B------:R-:W-:-:S02]  /*4aa0*/  LEA R93, P1, R220, UR10, 0x1 ;  /* 0x0000000adc5d7c11 */ /* 0x000fc4000f8208ff */
[----:B------:R-:W-:Y:S02]  /*4ab0*/  LEA R18, P6, R208, UR10, 0x1 ;  /* 0x0000000ad0127c11 */ /* 0x000fe4000f8c08ff */
[----:B------:R-:W-:Y:S02]  /*4ac0*/  LEA.HI.X.SX32 R201, R201, UR11, 0x1, P5 ;  /* 0x0000000bc9c97c11 */ /* 0x000fe4000a8f0eff */
[----:B------:R-:W-:Y:S02]  /*4ad0*/  LEA R88, P4, R210, UR10, 0x1 ;  /* 0x0000000ad2587c11 */ /* 0x000fe4000f8808ff */
[----:B------:R-:W-:Y:S02]  /*4ae0*/  LEA R19, P5, R204, UR10, 0x1 ;  /* 0x0000000acc137c11 */ /* 0x000fe4000f8a08ff */
[----:B------:R-:W-:Y:S02]  /*4af0*/  LEA.HI.X.SX32 R218, R218, UR11, 0x1, P2 ;  /* 0x0000000bdada7c11 */ /* 0x000fe400090f0eff */
[----:B------:R-:W-:-:S02]  /*4b00*/  LEA.HI.X.SX32 R209, R209, UR11, 0x1, P0 ;  /* 0x0000000bd1d17c11 */ /* 0x000fc400080f0eff */
[----:B------:R-:W-:Y:S02]  /*4b10*/  LEA R160, P2, R227, UR10, 0x1 ;  /* 0x0000000ae3a07c11 */ /* 0x000fe4000f8408ff */
[----:B------:R-:W-:Y:S02]  /*4b20*/  LEA.HI.X.SX32 R220, R220, UR11, 0x1, P1 ;  /* 0x0000000bdcdc7c11 */ /* 0x000fe400088f0eff */
[----:B------:R-:W-:Y:S01]  /*4b30*/  LEA.HI.X.SX32 R208, R208, UR11, 0x1, P6 ;  /* 0x0000000bd0d07c11 */ /* 0x000fe2000b0f0eff */
[----:B------:R1:W-:Y:S01]  /*4b40*/  STL [R1+0x24], R160 ;  /* 0x000024a001007387 */ /* 0x0003e20000100800 */
[----:B------:R-:W-:Y:S02]  /*4b50*/  LEA R96, P0, R222, UR10, 0x1 ;  /* 0x0000000ade607c11 */ /* 0x000fe4000f8008ff */
[----:B------:R-:W-:Y:S02]  /*4b60*/  LEA.HI.X.SX32 R210, R210, UR11, 0x1, P4 ;  /* 0x0000000bd2d27c11 */ /* 0x000fe4000a0f0eff */
[----:B0-----:R-:W-:-:S02]  /*4b70*/  LEA R159, P1, R230, UR10, 0x1 ;  /* 0x0000000ae69f7c11 */ /* 0x001fc4000f8208ff */
[----:B------:R-:W-:Y:S02]  /*4b80*/  LEA R89, P6, R212, UR10, 0x1 ;  /* 0x0000000ad4597c11 */ /* 0x000fe4000f8c08ff */
[----:B------:R-:W-:Y:S01]  /*4b90*/  LEA.HI.X.SX32 R204, R204, UR11, 0x1, P5 ;  /* 0x0000000bcccc7c11 */ /* 0x000fe2000a8f0eff */
[----:B------:R0:W-:Y:S01]  /*4ba0*/  STL [R1+0x28], R159 ;  /* 0x0000289f01007387 */ /* 0x0001e20000100800 */
[----:B------:R-:W-:Y:S02]  /*4bb0*/  LEA R98, P4, R223, UR10, 0x1 ;  /* 0x0000000adf627c11 */ /* 0x000fe4000f8808ff */
[----:B------:R-:W-:Y:S02]  /*4bc0*/  LEA R90, P5, R214, UR10, 0x1 ;  /* 0x0000000ad65a7c11 */ /* 0x000fe4000f8a08ff */
[----:B------:R-:W-:Y:S02]  /*4bd0*/  LEA.HI.X.SX32 R222, R222, UR11, 0x1, P0 ;  /* 0x0000000bdede7c11 */ /* 0x000fe400080f0eff */
[----:B------:R-:W-:-:S02]  /*4be0*/  LEA.HI.X.SX32 R212, R212, UR11, 0x1, P6 ;  /* 0x0000000bd4d47c11 */ /* 0x000fc4000b0f0eff */
[----:B-1----:R-:W-:Y:S02]  /*4bf0*/  LEA R160, P0, R231, UR10, 0x1 ;  /* 0x0000000ae7a07c11 */ /* 0x002fe4000f8008ff */
[----:B------:R-:W-:Y:S02]  /*4c00*/  LEA.HI.X.SX32 R223, R223, UR11, 0x1, P4 ;  /* 0x0000000bdfdf7c11 */ /* 0x000fe4000a0f0eff */
[----:B------:R-:W-:Y:S01]  /*4c10*/  LEA R100, P6, R224, UR10, 0x1 ;  /* 0x0000000ae0647c11 */ /* 0x000fe2000f8c08ff */
[----:B------:R1:W-:Y:S01]  /*4c20*/  STL [R1+0x2c], R160 ;  /* 0x00002ca001007387 */ /* 0x0003e20000100800 */
[----:B------:R-:W-:Y:S02]  /*4c30*/  LEA.HI.X.SX32 R214, R214, UR11, 0x1, P5 ;  /* 0x0000000bd6d67c11 */ /* 0x000fe4000a8f0eff */
[----:B0-----:R-:W-:Y:S02]  /*4c40*/  LEA R159, P4, R232, UR10, 0x1 ;  /* 0x0000000ae89f7c11 */ /* 0x001fe4000f8808ff */
[----:B------:R-:W-:-:S02]  /*4c50*/  LEA R102, P5, R225, UR10, 0x1 ;  /* 0x0000000ae1667c11 */ /* 0x000fc4000f8a08ff */
[----:B------:R-:W-:Y:S01]  /*4c60*/  LEA.HI.X.SX32 R224, R224, UR11, 0x1, P6 ;  /* 0x0000000be0e07c11 */ /* 0x000fe2000b0f0eff */
[----:B------:R0:W-:Y:S01]  /*4c70*/  STL [R1+0x30], R159 ;  /* 0x0000309f01007387 */ /* 0x0001e20000100800 */
[----:B------:R-:W-:Y:S02]  /*4c80*/  LEA.HI.X.SX32 R225, R225, UR11, 0x1, P5 ;  /* 0x0000000be1e17c11 */ /* 0x000fe4000a8f0eff */
[----:B-1----:R-:W-:Y:S02]  /*4c90*/  LEA R160, P6, R233, UR10, 0x1 ;  /* 0x0000000ae9a07c11 */ /* 0x002fe4000f8c08ff */
[----:B------:R-:W-:Y:S02]  /*4ca0*/  LEA.HI.X.SX32 R226, R226, UR11, 0x1, P3 ;  /* 0x0000000be2e27c11 */ /* 0x000fe400098f0eff */
[----:B------:R-:W-:Y:S01]  /*4cb0*/  LEA.HI.X.SX32 R227, R227, UR11, 0x1, P2 ;  /* 0x0000000be3e37c11 */ /* 0x000fe200090f0eff */
[----:B------:R1:W-:Y:S01]  /*4cc0*/  STL [R1+0x34], R160 ;  /* 0x000034a001007387 */ /* 0x0003e20000100800 */
[----:B------:R-:W-:-:S02]  /*4cd0*/  LEA.HI.X.SX32 R230, R230, UR11, 0x1, P1 ;  /* 0x0000000be6e67c11 */ /* 0x000fc400088f0eff */
[----:B0-----:R-:W-:Y:S02]  /*4ce0*/  LEA R159, P5, R234, UR10, 0x1 ;  /* 0x0000000aea9f7c11 */ /* 0x001fe4000f8a08ff */
[----:B------:R-:W-:Y:S02]  /*4cf0*/  LEA.HI.X.SX32 R231, R231, UR11, 0x1, P0 ;  /* 0x0000000be7e77c11 */ /* 0x000fe400080f0eff */
[----:B------:R-:W-:Y:S01]  /*4d00*/  LEA.HI.X.SX32 R232, R232, UR11, 0x1, P4 ;  /* 0x0000000be8e87c11 */ /* 0x000fe2000a0f0eff */
[----:B------:R0:W-:Y:S01]  /*4d10*/  STL [R1+0x38], R159 ;  /* 0x0000389f01007387 */ /* 0x0001e20000100800 */
[----:B------:R-:W-:Y:S02]  /*4d20*/  LEA.HI.X.SX32 R233, R233, UR11, 0x1, P6 ;  /* 0x0000000be9e97c11 */ /* 0x000fe4000b0f0eff */
[----:B-1----:R-:W-:Y:S02]  /*4d30*/  LEA R160, P3, R235, UR10, 0x1 ;  /* 0x0000000aeba07c11 */ /* 0x002fe4000f8608ff */
[----:B------:R-:W-:-:S02]  /*4d40*/  LEA.HI.X.SX32 R234, R234, UR11, 0x1, P5 ;  /* 0x0000000beaea7c11 */ /* 0x000fc4000a8f0eff */
[----:B------:R-:W-:Y:S01]  /*4d50*/  LEA.HI.X.SX32 R235, R235, UR11, 0x1, P3 ;  /* 0x0000000bebeb7c11 */ /* 0x000fe200098f0eff */
[----:B------:R1:W-:Y:S01]  /*4d60*/  STL [R1+0x3c], R160 ;  /* 0x00003ca001007387 */ /* 0x0003e20000100800 */
[----:B0-----:R-:W-:-:S04]  /*4d70*/  LEA R159, P2, R236, UR10, 0x1 ;  /* 0x0000000aec9f7c11 */ /* 0x001fc8000f8408ff */
[----:B------:R-:W-:Y:S01]  /*4d80*/  LEA.HI.X.SX32 R236, R236, UR11, 0x1, P2 ;  /* 0x0000000becec7c11 */ /* 0x000fe200090f0eff */
[----:B------:R0:W-:Y:S01]  /*4d90*/  STL [R1+0x40], R159 ;  /* 0x0000409f01007387 */ /* 0x0001e20000100800 */
[----:B-1----:R-:W-:-:S04]  /*4da0*/  LEA R160, P1, R237, UR10, 0x1 ;  /* 0x0000000aeda07c11 */ /* 0x002fc8000f8208ff */
        /* <DEDUP_REMOVED lines=47> */
[----:B-1----:R-:W-:-:S05]  /*50a0*/  LEA R160, P4, R31, UR10, 0x1 ;  /* 0x0000000a1fa07c11 */ /* 0x002fca000f8808ff */
[----:B------:R1:W-:Y:S01]  /*50b0*/  STL [R1+0x84], R160 ;  /* 0x000084a001007387 */ /* 0x0003e20000100800 */
[----:B0-----:R-:W-:-:S05]  /*50c0*/  LEA R159, P6, R30, UR10, 0x1 ;  /* 0x0000000a1e9f7c11 */ /* 0x001fca000f8c08ff */
        /* <DEDUP_REMOVED lines=11> */
[----:B0-----:R-:W-:Y:S02]  /*5180*/  LEA.HI.X.SX32 R159, R31, UR11, 0x1, P4 ;  /* 0x0000000b1f9f7c11 */ /* 0x001fe4000a0f0eff */
[----:B------:R-:W-:-:S03]  /*5190*/  LEA R161, P4, R24, UR10, 0x1 ;  /* 0x0000000a18a17c11 */ /* 0x000fc6000f8808ff */
[----:B------:R0:W-:Y:S01]  /*51a0*/  STL [R1], R159 ;  /* 0x0000009f01007387 */ /* 0x0001e20000100800 */
[----:B-1----:R-:W-:-:S03]  /*51b0*/  LEA.HI.X.SX32 R160, R30, UR11, 0x1, P6 ;  /* 0x0000000b1ea07c11 */ /* 0x002fc6000b0f0eff */
[----:B------:R1:W-:Y:S01]  /*51c0*/  STL [R1+0xa0], R161 ;  /* 0x0000a0a101007387 */ /* 0x0003e20000100800 */
[----:B------:R-:W-:-:S03]  /*51d0*/  CS2R R30, SRZ ;  /* 0x00000000001e7805 */ /* 0x000fc6000001ff00 */
[----:B------:R2:W-:Y:S01]  /*51e0*/  STL [R1+0x4], R160 ;  /* 0x000004a001007387 */ /* 0x0005e20000100800 */
[----:B0-----:R-:W-:Y:S02]  /*51f0*/  LEA R159, P6, R196, UR10, 0x1 ;  /* 0x0000000ac49f7c11 */ /* 0x001fe4000f8c08ff */
[----:B-1----:R-:W-:-:S03]  /*5200*/  LEA.HI.X.SX32 R161, R29, UR11, 0x1, P5 ;  /* 0x0000000b1da17c11 */ /* 0x002fc6000a8f0eff */
[----:B------:R0:W-:Y:S01]  /*5210*/  STL [R1+0xa4], R159 ;  /* 0x0000a49f01007387 */ /* 0x0001e20000100800 */
[----:B------:R-:W-:Y:S02]  /*5220*/  LEA.HI.X.SX32 R196, R196, UR11, 0x1, P6 ;  /* 0x0000000bc4c47c11 */ /* 0x000fe4000b0f0eff */
[----:B--2---:R-:W-:Y:S01]  /*5230*/  LEA.HI.X.SX32 R160, R28, UR11, 0x1, P3 ;  /* 0x0000000b1ca07c11 */ /* 0x004fe200098f0eff */
[----:B------:R1:W-:Y:S01]  /*5240*/  STL [R1+0x8], R161 ;  /* 0x000008a101007387 */ /* 0x0003e20000100800 */
[----:B------:R-:W-:-:S03]  /*5250*/  CS2R R28, SRZ ;  /* 0x00000000001c7805 */ /* 0x000fc6000001ff00 */
[----:B------:R2:W-:Y:S01]  /*5260*/  STL [R1+0xc], R160 ;  /* 0x00000ca001007387 */ /* 0x0005e20000100800 */
[----:B0-----:R-:W-:Y:S02]  /*5270*/  LEA.HI.X.SX32 R159, R27, UR11, 0x1, P2 ;  /* 0x0000000b1b9f7c11 */ /* 0x001fe400090f0eff */
[----:B-1----:R-:W-:-:S03]  /*5280*/  LEA.HI.X.SX32 R161, R26, UR11, 0x1, P1 ;  /* 0x0000000b1aa17c11 */ /* 0x002fc600088f0eff */
[----:B------:R0:W-:Y:S01]  /*5290*/  STL [R1+0x10], R159 ;  /* 0x0000109f01007387 */ /* 0x0001e20000100800 */
[----:B------:R-:W-:Y:S02]  /*52a0*/  CS2R R26, SRZ ;  /* 0x00000000001a7805 */ /* 0x000fe4000001ff00 */
[----:B--2---:R-:W-:Y:S01]  /*52b0*/  LEA.HI.X.SX32 R160, R25, UR11, 0x1, P0 ;  /* 0x0000000b19a07c11 */ /* 0x004fe200080f0eff */
[----:B------:R-:W-:Y:S04]  /*52c0*/  STL [R1+0x14], R161 ;  /* 0x000014a101007387 */ /* 0x000fe80000100800 */
[----:B------:R-:W-:Y:S01]  /*52d0*/  STL [R1+0x18], R160 ;  /* 0x000018a001007387 */ /* 0x000fe20000100800 */
[----:B0-----:R-:W-:Y:S02]  /*52e0*/  LEA.HI.X.SX32 R159, R24, UR11, 0x1, P4 ;  /* 0x0000000b189f7c11 */ /* 0x001fe4000a0f0eff */
[----:B------:R-:W-:-:S03]  /*52f0*/  CS2R R24, SRZ ;  /* 0x0000000000187805 */ /* 0x000fc6000001ff00 */
[----:B------:R-:W-:Y:S04]  /*5300*/  STL [R1+0x1c], R159 ;  /* 0x00001c9f01007387 */ /* 0x000fe80000100800 */
[----:B------:R0:W-:Y:S02]  /*5310*/  STL [R1+0x1b0], R158 ;  /* 0x0001b09e01007387 */ /* 0x0001e40000100800 */
[----:B0-----:R-:W-:Y:S02]  /*5320*/  IMAD R158, R3, UR8, RZ ;  /* 0x00000008039e7c24 */ /* 0x001fe4000f8e02ff */
[----:B------:R-:W-:Y:S02]  /*5330*/  IMAD R3, R95, UR8, RZ ;  /* 0x000000085f037c24 */ /* 0x000fe4000f8e02ff */
[----:B------:R-:W-:-:S02]  /*5340*/  IMAD R95, R97, UR8, RZ ;  /* 0x00000008615f7c24 */ /* 0x000fc4000f8e02ff */
[----:B------:R-:W-:Y:S02]  /*5350*/  IMAD R95, R103, UR8, RZ ;  /* 0x00000008675f7c24 */ /* 0x000fe4000f8e02ff */
[----:B------:R-:W-:Y:S02]  /*5360*/  IMAD R3, R101, UR8, RZ ;  /* 0x0000000865037c24 */ /* 0x000fe4000f8e02ff */
[----:B------:R-:W-:Y:S02]  /*5370*/  IMAD R95, R106, UR8, RZ ;  /* 0x000000086a5f7c24 */ /* 0x000fe4000f8e02ff */
[----:B------:R-:W-:Y:S02]  /*5380*/  IMAD R3, R105, UR8, RZ ;  /* 0x0000000869037c24 */ /* 0x000fe4000f8e02ff */
[----:B------:R-:W-:Y:S02]  /*5390*/  IMAD R95, R109, UR8, RZ ;  /* 0x000000086d5f7c24 */ /* 0x000fe4000f8e02ff */
[----:B------:R-:W-:-:S02]  /*53a0*/  IMAD R3, R108, UR8, RZ ;  /* 0x000000086c037c24 */ /* 0x000fc4000f8e02ff */
[----:B------:R-:W-:Y:S02]  /*53b0*/  IMAD R95, R112, UR8, RZ ;  /* 0x00000008705f7c24 */ /* 0x000fe4000f8e02ff */
[----:B------:R-:W-:Y:S02]  /*53c0*/  IMAD R3, R111, UR8, RZ ;  /* 0x000000086f037c24 */ /* 0x000fe4000f8e02ff */
[----:B------:R-:W-:Y:S02]  /*53d0*/  IMAD R95, R115, UR8, RZ ;  /* 0x00000008735f7c24 */ /* 0x000fe4000f8e02ff */
[----:B------:R-:W-:Y:S02]  /*53e0*/  IMAD R3, R114, UR8, RZ ;  /* 0x0000000872037c24 */ /* 0x000fe4000f8e02ff */
[----:B------:R-:W-:Y:S02]  /*53f0*/  IMAD R95, R155, UR8, RZ ;  /* 0x000000089b5f7c24 */ /* 0x000fe4000f8e02ff */
[----:B------:R-:W-:Y:S01]  /*5400*/  IMAD R3, R157, UR6, RZ ;  /* 0x000000069d037c24 */ /* 0x000fe2000f8e02ff */
[----:B------:R-:W-:Y:S01]  /*5410*/  UIADD3 UR6, UP0, UR18, 0x2, URZ ;  /* 0x0000000212067890 */ /* 0x000fe2000ff1e03f */
[----:B------:R-:W-:-:S02]  /*5420*/  IMAD R95, R152, UR8, RZ ;  /* 0x00000008985f7c24 */ /* 0x000fc4000f8e02ff */
[----:B------:R-:W-:Y:S01]  /*5430*/  IMAD R95, R149, UR8, RZ ;  /* 0x00000008955f7c24 */ /* 0x000fe2000f8e02ff */
[----:B------:R-:W-:Y:S01]  /*5440*/  SHF.R.S32.HI R94, RZ, 0x1f, R3 ;  /* 0x0000001fff5e7819 */ /* 0x000fe20000011403 */
[----:B------:R-:W-:Y:S01]  /*5450*/  IMAD R95, R147, UR8, RZ ;  /* 0x00000008935f7c24 */ /* 0x000fe2000f8e02ff */
[----:B------:R-:W-:Y:S01]  /*5460*/  UIADD3.X UR7, UR4, 0x40000040, URZ, UP0, !UPT ;  /* 0x4000004004077890 */ /* 0x000fe200087fe43f */
[----:B------:R-:W-:Y:S02]  /*5470*/  IMAD R95, R144, UR8, RZ ;  /* 0x00000008905f7c24 */ /* 0x000fe4000f8e02ff */
[----:B------:R-:W-:Y:S01]  /*5480*/  IMAD R95, R142, UR8, RZ ;  /* 0x000000088e5f7c24 */ /* 0x000fe2000f8e02ff */
[----:B------:R-:W-:Y:S01]  /*5490*/  SHF.R.S32.HI R95, RZ, 0x7, R2 ;  /* 0x00000007ff5f7819 */ /* 0x000fe20000011402 */
[----:B------:R-:W-:Y:S01]  /*54a0*/  IMAD R97, R156, UR8, RZ ;  /* 0x000000089c617c24 */ /* 0x000fe2000f8e02ff */
[----:B------:R-:W-:Y:S01]  /*54b0*/  SHF.L.U64.HI R2, R3, 0x1, R94 ;  /* 0x0000000103027819 */ /* 0x000fe2000001025e */
[----:B------:R-:W-:Y:S01]  /*54c0*/  IMAD R97, R153, UR8, RZ ;  /* 0x0000000899617c24 */ /* 0x000fe2000f8e02ff */
[----:B------:R-:W-:Y:S01]  /*54d0*/  UIADD3.64 UR22, UR6, 0x2, URZ ;  /* 0x0000000206167897 */ /* 0x000fe2000fffe03f */
[----:B------:R-:W-:Y:S01]  /*54e0*/  IMAD R97, R150, UR8, RZ ;  /* 0x0000000896617c24 */ /* 0x000fe2000f8e02ff */
[----:B------:R0:W-:Y:S01]  /*54f0*/  STL [R1+0xa8], R95 ;  /* 0x0000a85f01007387 */ /* 0x0001e20000100800 */
[----:B------:R-:W-:Y:S01]  /*5500*/  IMAD R97, R145, UR8, RZ ;  /* 0x0000000891617c24 */ /* 0x000fe2000f8e02ff */
[----:B------:R-:W-:Y:S01]  /*5510*/  UIADD3.64 UR26, UR6, 0x4, URZ ;  /* 0x00000004061a7897 */ /* 0x000fe2000fffe03f */
        /* <DEDUP_REMOVED lines=8> */
[----:B0-----:R-:W-:-:S02]  /*55a0*/  IMAD R95, R139, UR8, RZ ;  /* 0x000000088b5f7c24 */ /* 0x001fc4000f8e02ff */
        /* <DEDUP_REMOVED lines=17> */
[----:B------:R-:W-:-:S02]  /*56c0*/  IMAD.SHL.U32 R3, R3, 0x2, RZ ;  /* 0x0000000203037824 */ /* 0x000fc400078e00ff */
[----:B------:R-:W-:Y:S02]  /*56d0*/  IMAD R97, R119, UR8, RZ ;  /* 0x0000000877617c24 */ /* 0x000fe4000f8e02ff */
[----:B------:R-:W-:Y:S02]  /*56e0*/  IMAD R95, R118, UR8, RZ ;  /* 0x00000008765f7c24 */ /* 0x000fe4000f8e02ff */
[----:B------:R-:W-:-:S07]  /*56f0*/  IMAD R94, R117, UR8, RZ ;  /* 0x00000008755e7c24 */ /* 0x000fce000f8e02ff */
.L_x_2:
[C---:B------:R-:W-:Y:S01]  /*5700*/  LOP3.LUT R95, R0.reuse, 0x2, RZ, 0xfc, !PT ;  /* 0x00000002005f7812 */ /* 0x040fe200078efcff */
[----:B------:R-:W-:Y:S01]  /*5710*/  IMAD.MOV.U32 R136, RZ, RZ, R229 ;  /* 0x000000ffff887224 */ /* 0x000fe200078e00e5 */
[C---:B------:R-:W-:Y:S01]  /*5720*/  LOP3.LUT R94, R0.reuse, 0x4, RZ, 0xfc, !PT ;  /* 0x00000004005e7812 */ /* 0x040fe200078efcff */
[----:B------:R-:W-:Y:S01]  /*5730*/  IMAD.MOV.U32 R137, RZ, RZ, R228 ;  /* 0x000000ffff897224 */ /* 0x000fe200078e00e4 */
[C---:B------:R-:W-:Y:S01]  /*5740*/  ISETP.GE.AND P0, PT, R0.reuse, UR40, PT ;  /* 0x0000002800007c0c */ /* 0x040fe2000bf06270 */
[----:B------:R-:W-:Y:S01]  /*5750*/  ULDC UR5, c[0x0][0x238] ;  /* 0x00008e0000057ab9 */ /* 0x000fe20000000800 */
[----:B------:R-:W-:Y:S01]  /*5760*/  ISETP.GE.AND P1, PT, R95, UR40, PT ;  /* 0x000000285f007c0c */ /* 0x000fe2000bf26270 */
[----:B------:R-:W-:Y:S01]  /*5770*/  ULDC UR4, c[0x0][0x238] ;  /* 0x00008e0000047ab9 */ /* 0x000fe20000000800 */
[----:B------:R-:W-:Y:S01]  /*5780*/  LOP3.LUT R95, R0, 0x6, RZ, 0xfc, !PT ;  /* 0x00000006005f7812 */ /* 0x000fe200078efcff */
[----:B------:R-:W2:Y:S01]  /*5790*/  LDL R185, [R1+0x94] ;  /* 0x0000940001b97983 */ /* 0x000ea20000100800 */
[----:B------:R-:W-:Y:S01]  /*57a0*/  ISETP.GE.AND P2, PT, R94, UR40, PT ;  /* 0x000000285e007c0c */ /* 0x000fe2000bf46270 */
[C---:B------:R-:W-:Y:S01]  /*57b0*/  IMAD R94, R0.reuse, UR41, RZ ;  /* 0x00000029005e7c24 */ /* 0x040fe2000f8e02ff */
[C---:B------:R-:W-:Y:S01]  /*57c0*/  LOP3.LUT R104, R0.reuse, 0x2, RZ, 0xfc, !PT ;  /* 0x0000000200687812 */ /* 0x040fe200078efcff */
[----:B------:R-:W3:Y:S01]  /*57d0*/  LDL R183, [R1+0x10] ;  /* 0x0000100001b77983 */ /* 0x000ee20000100800 */
[----:B------:R-:W-:-:S02]  /*57e0*/  LOP3.LUT R106, R0, 0x4, RZ, 0xfc, !PT ;  /* 0x00000004006a7812 */ /* 0x000fc400078efcff */
[----:B------:R-:W-:Y:S01]  /*57f0*/  ISETP.GE.AND P3, PT, R95, UR40, PT ;  /* 0x000000285f007c0c */ /* 0x000fe2000bf66270 */
[----:B------:R-:W-:Y:S01]  /*5800*/  IMAD.WIDE R94, R94, 0x2, R136 ;  /* 0x000000025e5e7825 */ /* 0x000fe200078e0288 */
[----:B------:R-:W-:Y:S01]  /*5810*/  PRMT R144, RZ, 0x7610, R144 ;  /* 0x00007610ff907816 */ /* 0x000fe20000000090 */
[----:B------:R-:W4:Y:S01]  /*5820*/  LDL R181, [R1+0x84] ;  /* 0x0000840001b57983 */ /* 0x000f220000100800 */
[----:B------:R-:W-:Y:S01]  /*5830*/  LOP3.LUT R109, R0, 0x8, RZ, 0xfc, !PT ;  /* 0x00000008006d7812 */ /* 0x000fe200078efcff */
[----:B------:R-:W-:Y:S01]  /*5840*/  IMAD R104, R104, UR5, RZ ;  /* 0x0000000568687c24 */ /* 0x000fe2000f8e02ff */
[----:B------:R-:W-:Y:S01]  /*5850*/  PRMT R116, RZ, 0x7610, R116 ;  /* 0x00007610ff747816 */ /* 0x000fe20000000074 */
[----:B------:R-:W-:Y:S01]  /*5860*/  IMAD R106, R106, UR4, RZ ;  /* 0x000000046a6a7c24 */ /* 0x000fe2000f8e02ff */
[----:B------:R-:W-:Y:S01]  /*5870*/  PRMT R111, RZ, 0x7610, R111 ;  /* 0x00007610ff6f7816 */ /* 0x000fe2000000006f */
[--C-:B------:R-:W-:Y:S01]  /*5880*/  IMAD.WIDE R104, R104, 0x2, R136.reuse ;  /* 0x0000000268687825 */ /* 0x100fe200078e0288 */
[----:B------:R0:W5:Y:S01]  /*5890*/  @!P0 LDG.E.U16 R144, desc[UR14][R94.64] ;  /* 0x0000000e5e908981 */ /* 0x000162000c1e1500 */
[----:B------:R-:W-:Y:S01]  /*58a0*/  LOP3.LUT R108, R0, 0xa, RZ, 0xfc, !PT ;  /* 0x0000000a006c7812 */ /* 0x000fe200078efcff */
[----:B------:R-:W-:Y:S01]  /*58b0*/  ULDC UR4, c[0x0][0x238] ;  /* 0x00008e0000047ab9 */ /* 0x000fe20000000800 */
[----:B------:R-:W-:Y:S01]  /*58c0*/  IMAD.WIDE R106, R106, 0x2, R136 ;  /* 0x000000026a6a7825 */ /* 0x000fe200078e0288 */
[----:B------:R-:W-:Y:S01]  /*58d0*/  ISETP.GE.AND P0, PT, R109, UR40, PT ;  /* 0x000000286d007c0c */ /* 0x000fe2000bf06270 */
[----:B------:R-:W2:Y:S01]  /*58e0*/  @!P1 LDG.E.U16 R116, desc[UR14][R104.64] ;  /* 0x0000000e68749981 */ /* 0x000ea2000c1e1500 */
[----:B------:R-:W-:Y:S01]  /*58f0*/  LOP3.LUT R109, R0, 0xc, RZ, 0xfc, !PT ;  /* 0x0000000c006d7812 */ /* 0x000fe200078efcff */
[----:B------:R-:W-:Y:S01]  /*5900*/  ULDC UR5, c[0x0][0x238] ;  /* 0x00008e0000057ab9 */ /* 0x000fe20000000800 */
[----:B------:R-:W-:Y:S01]  /*5910*/  ISETP.GE.AND P1, PT, R108, UR40, PT ;  /* 0x000000286c007c0c */ /* 0x000fe2000bf26270 */
[----:B------:R1:W4:Y:S01]  /*5920*/  @!P2 LDG.E.U16 R111, desc[UR14][R106.64] ;  /* 0x0000000e6a6fa981 */ /* 0x000322000c1e1500 */
[----:B------:R-:W-:-:S02]  /*5930*/  LOP3.LUT R108, R0, 0x6, RZ, 0xfc, !PT ;  /* 0x00000006006c7812 */ /* 0x000fc400078efcff */
[----:B------:R-:W-:Y:S01]  /*5940*/  ISETP.GE.AND P2, PT, R109, UR40, PT ;  /* 0x000000286d007c0c */ /* 0x000fe2000bf46270 */
[----:B------:R-:W4:Y:S01]  /*5950*/  LDL R178, [R1] ;  /* 0x0000000001b27983 */ /* 0x000f220000100800 */
[----:B------:R-:W-:Y:S01]  /*5960*/  LOP3.LUT R109, R0, 0x8, RZ, 0xfc, !PT ;  /* 0x00000008006d7812 */ /* 0x000fe200078efcff */
[----:B------:R-:W-:Y:S01]  /*5970*/  IMAD R108, R108, UR4, RZ ;  /* 0x000000046c6c7c24 */ /* 0x000fe2000f8e02ff */
[----:B------:R-:W-:Y:S01]  /*5980*/  PRMT R135, RZ, 0x7610, R135 ;  /* 0x00007610ff877816 */ /* 0x000fe20000000087 */
[----:B------:R-:W-:Y:S01]  /*5990*/  ULDC UR4, c[0x0][0x238] ;  /* 0x00008e0000047ab9 */ /* 0x000fe20000000800 */
[----:B------:R-:W-:Y:S01]  /*59a0*/  LOP3.LUT R112, R0, 0x10, RZ, 0xfc, !PT ;  /* 0x0000001000707812 */ /* 0x000fe200078efcff */
[----:B------:R-:W-:Y:S01]  /*59b0*/  IMAD R109, R109, UR5, RZ ;  /* 0x000000056d6d7c24 */ /* 0x000fe2000f8e02ff */
[----:B------:R-:W-:Y:S01]  /*59c0*/  PRMT R117, RZ, 0x7610, R117 ;  /* 0x00007610ff757816 */ /* 0x000fe20000000075 */
[--C-:B0-----:R-:W-:Y:S01]  /*59d0*/  IMAD.WIDE R94, R108, 0x2, R136.reuse ;  /* 0x000000026c5e7825 */ /* 0x101fe200078e0288 */
[C---:B------:R-:W-:Y:S01]  /*59e0*/  LOP3.LUT R108, R0.reuse, 0xa, RZ, 0xfc, !PT ;  /* 0x0000000a006c7812 */ /* 0x040fe200078efcff */
[----:B------:R-:W-:Y:S01]  /*59f0*/  ULDC UR5, c[0x0][0x238] ;  /* 0x00008e0000057ab9 */ /* 0x000fe20000000800 */
[----:B------:R-:W-:Y:S01]  /*5a00*/  LOP3.LUT R113, R0, 0xe, RZ, 0xfc, !PT ;  /* 0x0000000e00717812 */ /* 0x000fe200078efcff */
[----:B-1----:R-:W-:Y:S01]  /*5a10*/  IMAD.WIDE R106, R109, 0x2, R136 ;  /* 0x000000026d6a7825 */ /* 0x002fe200078e0288 */
[----:B------:R-:W-:Y:S01]  /*5a20*/  PRMT R105, RZ, 0x7610, R105 ;  /* 0x00007610ff697816 */ /* 0x000fe20000000069 */
[----:B------:R0:W4:Y:S02]  /*5a30*/  @!P3 LDG.E.U16 R117, desc[UR14][R94.64] ;  /* 0x0000000e5e75b981 */ /* 0x000124000c1e1500 */
[----:B------:R-:W-:-:S02]  /*5a40*/  IMAD R108, R108, UR4, RZ ;  /* 0x000000046c6c7c24 */ /* 0x000fc4000f8e02ff */
[----:B------:R1:W3:Y:S01]  /*5a50*/  @!P0 LDG.E.U16 R135, desc[UR14][R106.64] ;  /* 0x0000000e6a878981 */ /* 0x0002e2000c1e1500 */
[----:B------:R-:W-:Y:S01]  /*5a60*/  ISETP.GE.AND P0, PT, R112, UR40, PT ;  /* 0x0000002870007c0c */ /* 0x000fe2000bf06270 */
[----:B------:R-:W-:Y:S01]  /*5a70*/  ULDC UR4, c[0x0][0x238] ;  /* 0x00008e0000047ab9 */ /* 0x000fe20000000800 */
[----:B------:R-:W-:Y:S01]  /*5a80*/  LOP3.LUT R112, R0, 0xc, RZ, 0xfc, !PT ;  /* 0x0000000c00707812 */ /* 0x000fe200078efcff */
[--C-:B------:R-:W-:Y:S01]  /*5a90*/  IMAD.WIDE R108, R108, 0x2, R136.reuse ;  /* 0x000000026c6c7825 */ /* 0x100fe200078e0288 */
[----:B------:R-:W-:Y:S01]  /*5aa0*/  ISETP.GE.AND P3, PT, R113, UR40, PT ;  /* 0x0000002871007c0c */ /* 0x000fe2000bf66270 */
[----:B------:R-:W4:Y:S01]  /*5ab0*/  LDL R175, [R1+0x74] ;  /* 0x0000740001af7983 */ /* 0x000f220000100800 */
[----:B------:R-:W-:Y:S01]  /*5ac0*/  LOP3.LUT R113, R0, 0x12, RZ, 0xfc, !PT ;  /* 0x0000001200717812 */ /* 0x000fe200078efcff */
[----:B------:R-:W-:Y:S01]  /*5ad0*/  IMAD R112, R112, UR4, RZ ;  /* 0x0000000470707c24 */ /* 0x000fe2000f8e02ff */
[----:B------:R-:W-:Y:S01]  /*5ae0*/  ULDC UR4, c[0x0][0x238] ;  /* 0x00008e0000047ab9 */ /* 0x000fe20000000800 */
[----:B------:R1:W4:Y:S01]  /*5af0*/  @!P1 LDG.E.U16 R105, desc[UR14][R108.64] ;  /* 0x0000000e6c699981 */ /* 0x000322000c1e1500 */
[----:B------:R-:W-:Y:S01]  /*5b00*/  ISETP.GE.AND P1, PT, R113, UR40, PT ;  /* 0x0000002871007c0c */ /* 0x000fe2000bf26270 */
[----:B0-----:R-:W-:Y:S01]  /*5b10*/  IMAD.WIDE R94, R112, 0x2, R136 ;  /* 0x00000002705e7825 */ /* 0x001fe200078e0288 */
[C---:B------:R-:W-:Y:S01]  /*5b20*/  LOP3.LUT R113, R0.reuse, 0xe, RZ, 0xfc, !PT ;  /* 0x0000000e00717812 */ /* 0x040fe200078efcff */
[----:B------:R-:W4:Y:S01]  /*5b30*/  LDL R177, [R1+0x64] ;  /* 0x0000640001b17983 */ /* 0x000f220000100800 */
[----:B------:R-:W-:-:S02]  /*5b40*/  LOP3.LUT R112, R0, 0x10, RZ, 0xfc, !PT ;  /* 0x0000001000707812 */ /* 0x000fc400078efcff */
[----:B-1----:R-:W-:Y:S01]  /*5b50*/  PRMT R106, RZ, 0x7610, R106 ;  /* 0x00007610ff6a7816 */ /* 0x002fe2000000006a */
[----:B------:R-:W-:Y:S01]  /*5b60*/  IMAD R113, R113, UR5, RZ ;  /* 0x0000000571717c24 */ /* 0x000fe2000f8e02ff */
[----:B------:R-:W-:Y:S01]  /*5b70*/  LOP3.LUT R121, R0, 0x14, RZ, 0xfc, !PT ;  /* 0x0000001400797812 */ /* 0x000fe200078efcff */
[----:B------:R-:W-:Y:S01]  /*5b80*/  IMAD R112, R112, UR4, RZ ;  /* 0x0000000470707c24 */ /* 0x000fe2000f8e02ff */
[----:B------:R-:W-:Y:S01]  /*5b90*/  PRMT R110, RZ, 0x7610, R110 ;  /* 0x00007610ff6e7816 */ /* 0x000fe2000000006e */
[----:B------:R-:W-:Y:S01]  /*5ba0*/  IMAD.WIDE R108, R113, 0x2, R136 ;  /* 0x00000002716c7825 */ /* 0x000fe200078e0288 */
[----:B------:R-:W-:Y:S01]  /*5bb0*/  PRMT R134, RZ, 0x7610, R134 ;  /* 0x00007610ff867816 */ /* 0x000fe20000000086 */
[----:B------:R0:W4:Y:S01]  /*5bc0*/  @!P2 LDG.E.U16 R106, desc[UR14][R94.64] ;  /* 0x0000000e5e6aa981 */ /* 0x000122000c1e1500 */
[----:B------:R-:W-:Y:S01]  /*5bd0*/  LOP3.LUT R120, R0, 0x16, RZ, 0xfc, !PT ;  /* 0x0000001600787812 */ /* 0x000fe200078efcff */
[----:B------:R-:W-:Y:S01]  /*5be0*/  IMAD.WIDE R112, R112, 0x2, R136 ;  /* 0x0000000270707825 */ /* 0x000fe200078e0288 */
[----:B------:R-:W-:Y:S01]  /*5bf0*/  ISETP.GE.AND P2, PT, R121, UR40, PT ;  /* 0x0000002879007c0c */ /* 0x000fe2000bf46270 */
[----:B------:R-:W4:Y:S01]  /*5c00*/  @!P3 LDG.E.U16 R110, desc[UR14][R108.64] ;  /* 0x0000000e6c6eb981 */ /* 0x000f22000c1e1500 */
[----:B------:R-:W-:Y:S01]  /*5c10*/  LOP3.LUT R121, R0, 0x18, RZ, 0xfc, !PT ;  /* 0x0000001800797812 */ /* 0x000fe200078efcff */
[----:B------:R-:W-:Y:S01]  /*5c20*/  ULDC UR4, c[0x0][0x238] ;  /* 0x00008e0000047ab9 */ /* 0x000fe20000000800 */
[----:B------:R-:W-:Y:S01]  /*5c30*/  ISETP.GE.AND P3, PT, R120, UR40, PT ;  /* 0x0000002878007c0c */ /* 0x000fe2000bf66270 */
[----:B------:R1:W2:Y:S01]  /*5c40*/  @!P0 LDG.E.U16 R134, desc[UR14][R112.64] ;  /* 0x0000000e70868981 */ /* 0x0002a2000c1e1500 */
[C---:B------:R-:W-:Y:S01]  /*5c50*/  LOP3.LUT R120, R0.reuse, 0x12, RZ, 0xfc, !PT ;  /* 0x0000001200787812 */ /* 0x040fe200078efcff */
[----:B------:R-:W-:Y:S01]  /*5c60*/  ULDC UR5, c[0x0][0x238] ;  /* 0x00008e0000057ab9 */ /* 0x000fe20000000800 */
[----:B------:R-:W-:Y:S01]  /*5c70*/  ISETP.GE.AND P0, PT, R121, UR40, PT ;  /* 0x0000002879007c0c */ /* 0x000fe2000bf06270 */
[----:B------:R-:W4:Y:S01]  /*5c80*/  LDL R176, [R1+0x54] ;  /* 0x0000540001b07983 */ /* 0x000f220000100800 */
[----:B------:R-:W-:Y:S01]  /*5c90*/  LOP3.LUT R121, R0, 0x14, RZ, 0xfc, !PT ;  /* 0x0000001400797812 */ /* 0x000fe200078efcff */
[----:B------:R-:W-:Y:S01]  /*5ca0*/  IMAD R120, R120, UR4, RZ ;  /* 0x0000000478787c24 */ /* 0x000fe2000f8e02ff */
[----:B------:R-:W-:Y:S01]  /*5cb0*/  PRMT R118, RZ, 0x7610, R118 ;  /* 0x00007610ff767816 */ /* 0x000fe20000000076 */
[----:B------:R-:W-:-:S02]  /*5cc0*/  ULDC UR4, c[0x0][0x238] ;  /* 0x00008e0000047ab9 */ /* 0x000fc40000000800 */
[----:B------:R-:W-:Y:S01]  /*5cd0*/  IMAD R121, R121, UR5, RZ ;  /* 0x0000000579797c24 */ /* 0x000fe2000f8e02ff */
[----:B------:R-:W-:Y:S01]  /*5ce0*/  LOP3.LUT R128, R0, 0x1c, RZ, 0xfc, !PT ;  /* 0x0000001c00807812 */ /* 0x000fe200078efcff */
[--C-:B0-----:R-:W-:Y:S01]  /*5cf0*/  IMAD.WIDE R94, R120, 0x2, R136.reuse ;  /* 0x00000002785e7825 */ /* 0x101fe200078e0288 */
[C---:B------:R-:W-:Y:S01]  /*5d00*/  LOP3.LUT R120, R0.reuse, 0x16, RZ, 0xfc, !PT ;  /* 0x0000001600787812 */ /* 0x040fe200078efcff */
[----:B------:R-:W-:Y:S02]  /*5d10*/  ULDC UR5, c[0x0][0x238] ;  /* 0x00008e0000057ab9 */ /* 0x000fe40000000800 */
[----:B-1----:R-:W-:Y:S01]  /*5d20*/  IMAD.WIDE R112, R121, 0x2, R136 ;  /* 0x0000000279707825 */ /* 0x002fe200078e0288 */
[----:B------:R-:W-:Y:S02]  /*5d30*/  PRMT R115, RZ, 0x7610, R115 ;  /* 0x00007610ff737816 */ /* 0x000fe40000000073 */
[----:B------:R-:W-:Y:S01]  /*5d40*/  LOP3.LUT R129, R0, 0x1a, RZ, 0xfc, !PT ;  /* 0x0000001a00817812 */ /* 0x000fe200078efcff */
[----:B------:R-:W-:Y:S01]  /*5d50*/  IMAD R120, R120, UR4, RZ ;  /* 0x0000000478787c24 */ /* 0x000fe2000f8e02ff */
[----:B------:R-:W4:Y:S01]  /*5d60*/  @!P2 LDG.E.U16 R118, desc[UR14][R112.64] ;  /* 0x0000000e7076a981 */ /* 0x000f22000c1e1500 */
[----:B------:R-:W-:Y:S01]  /*5d70*/  ISETP.GE.AND P2, PT, R128, UR40, PT ;  /* 0x0000002880007c0c */ /* 0x000fe2000bf46270 */
[----:B------:R-:W-:Y:S01]  /*5d80*/  ULDC UR4, c[0x0][0x238] ;  /* 0x00008e0000047ab9 */ /* 0x000fe20000000800 */
[----:B------:R-:W-:Y:S01]  /*5d90*/  LOP3.LUT R128, R0, 0x18, RZ, 0xfc, !PT ;  /* 0x0000001800807812 */ /* 0x000fe200078efcff */
[----:B------:R-:W-:Y:S01]  /*5da0*/  IMAD.WIDE R120, R120, 0x2, R136 ;  /* 0x0000000278787825 */ /* 0x000fe200078e0288 */
[----:B------:R-:W-:Y:S01]  /*5db0*/  PRMT R109, RZ, 0x7610, R109 ;  /* 0x00007610ff6d7816 */ /* 0x000fe2000000006d */
[----:B------:R0:W4:Y:S01]  /*5dc0*/  @!P1 LDG.E.U16 R115, desc[UR14][R94.64] ;  /* 0x0000000e5e739981 */ /* 0x000122000c1e1500 */
[----:B------:R-:W-:Y:S01]  /*5dd0*/  ISETP.GE.AND P1, PT, R129, UR40, PT ;  /* 0x0000002881007c0c */ /* 0x000fe2000bf26270 */
[----:B------:R-:W-:Y:S01]  /*5de0*/  IMAD R128, R128, UR4, RZ ;  /* 0x0000000480807c24 */ /* 0x000fe2000f8e02ff */
[----:B------:R-:W-:Y:S01]  /*5df0*/  LOP3.LUT R129, R0, 0x1e, RZ, 0xfc, !PT ;  /* 0x0000001e00817812 */ /* 0x000fe200078efcff */
[----:B------:R-:W-:Y:S01]  /*5e00*/  ULDC UR4, c[0x0][0x238] ;  /* 0x00008e0000047ab9 */ /* 0x000fe20000000800 */
[----:B------:R1:W4:Y:S02]  /*5e10*/  @!P3 LDG.E.U16 R109, desc[UR14][R120.64] ;  /* 0x0000000e786db981 */ /* 0x000324000c1e1500 */
[----:B------:R-:W-:-:S02]  /*5e20*/  ISETP.GE.AND P3, PT, R129, UR40, PT ;  /* 0x0000002881007c0c */ /* 0x000fc4000bf66270 */
[----:B------:R-:W-:Y:S01]  /*5e30*/  LOP3.LUT R129, R0, 0x1a, RZ, 0xfc, !PT ;  /* 0x0000001a00817812 */ /* 0x000fe200078efcff */
[----:B0-----:R-:W-:Y:S01]  /*5e40*/  IMAD.WIDE R94, R128, 0x2, R136 ;  /* 0x00000002805e7825 */ /* 0x001fe200078e0288 */
[----:B------:R-:W-:-:S03]  /*5e50*/  LOP3.LUT R128, R0, 0x1c, RZ, 0xfc, !PT ;  /* 0x0000001c00807812 */ /* 0x000fc600078efcff */
[----:B------:R-:W-:Y:S01]  /*5e60*/  IMAD R129, R129, UR5, RZ ;  /* 0x0000000581817c24 */ /* 0x000fe2000f8e02ff */
[----:B------:R-:W-:Y:S01]  /*5e70*/  PRMT R126, RZ, 0x7610, R126 ;  /* 0x00007610ff7e7816 */ /* 0x000fe2000000007e */
[----:B------:R-:W-:Y:S01]  /*5e80*/  IMAD R128, R128, UR4, RZ ;  /* 0x0000000480807c24 */ /* 0x000fe2000f8e02ff */
[----:B------:R-:W-:Y:S01]  /*5e90*/  PRMT R133, RZ, 0x7610, R133 ;  /* 0x00007610ff857816 */ /* 0x000fe20000000085 */
[----:B------:R-:W-:Y:S01]  /*5ea0*/  IMAD.WIDE R112, R129, 0x2, R136 ;  /* 0x0000000281707825 */ /* 0x000fe200078e0288 */
[----:B------:R-:W-:Y:S01]  /*5eb0*/  PRMT R124, RZ, 0x7610, R124 ;  /* 0x00007610ff7c7816 */ /* 0x000fe2000000007c */
[----:B------:R-:W-:Y:S01]  /*5ec0*/  ULDC UR4, c[0x0][0x238] ;  /* 0x00008e0000047ab9 */ /* 0x000fe20000000800 */
[----:B------:R-:W-:Y:S01]  /*5ed0*/  ULDC UR5, c[0x0][0x238] ;  /* 0x00008e0000057ab9 */ /* 0x000fe20000000800 */
[----:B-1----:R-:W-:Y:S01]  /*5ee0*/  IMAD.WIDE R120, R128, 0x2, R136 ;  /* 0x0000000280787825 */ /* 0x002fe200078e0288 */
[C---:B------:R-:W-:Y:S01]  /*5ef0*/  LOP3.LUT R128, R0.reuse, 0x22, RZ, 0xfc, !PT ;  /* 0x0000002200807812 */ /* 0x040fe200078efcff */
[----:B------:R-:W4:Y:S01]  /*5f00*/  @!P1 LDG.E.U16 R126, desc[UR14][R112.64] ;  /* 0x0000000e707e9981 */ /* 0x000f22000c1e1500 */
[----:B------:R-:W-:-:S02]  /*5f10*/  LOP3.LUT R129, R0, 0x20, RZ, 0xfc, !PT ;  /* 0x0000002000817812 */ /* 0x000fc400078efcff */
[----:B------:R-:W-:Y:S01]  /*5f20*/  ISETP.GE.AND P1, PT, R128, UR40, PT ;  /* 0x0000002880007c0c */ /* 0x000fe2000bf26270 */
[----:B------:R0:W4:Y:S01]  /*5f30*/  @!P0 LDG.E.U16 R133, desc[UR14][R94.64] ;  /* 0x0000000e5e858981 */ /* 0x000122000c1e1500 */
[C---:B------:R-:W-:Y:S02]  /*5f40*/  LOP3.LUT R128, R0.reuse, 0x1e, RZ, 0xfc, !PT ;  /* 0x0000001e00807812 */ /* 0x040fe400078efcff */
[----:B------:R-:W-:Y:S01]  /*5f50*/  ISETP.GE.AND P0, PT, R129, UR40, PT ;  /* 0x0000002881007c0c */ /* 0x000fe2000bf06270 */
[----:B------:R1:W4:Y:S01]  /*5f60*/  @!P2 LDG.E.U16 R124, desc[UR14][R120.64] ;  /* 0x0000000e787ca981 */ /* 0x000322000c1e1500 */
[----:B------:R-:W-:Y:S01]  /*5f70*/  LOP3.LUT R129, R0, 0x24, RZ, 0xfc, !PT ;  /* 0x0000002400817812 */ /* 0x000fe200078efcff */
[----:B------:R-:W-:Y:S01]  /*5f80*/  IMAD R128, R128, UR4, RZ ;  /* 0x0000000480807c24 */ /* 0x000fe2000f8e02ff */
[----:B------:R-:W-:Y:S02]  /*5f90*/  ULDC UR4, c[0x0][0x238] ;  /* 0x00008e0000047ab9 */ /* 0x000fe40000000800 */
[----:B------:R-:W-:Y:S01]  /*5fa0*/  ISETP.GE.AND P2, PT, R129, UR40, PT ;  /* 0x0000002881007c0c */ /* 0x000fe2000bf46270 */
[----:B0-----:R-:W-:Y:S01]  /*5fb0*/  IMAD.WIDE R94, R128, 0x2, R136 ;  /* 0x00000002805e7825 */ /* 0x001fe200078e0288 */
[----:B------:R-:W-:-:S02]  /*5fc0*/  LOP3.LUT R129, R0, 0x20, RZ, 0xfc, !PT ;  /* 0x0000002000817812 */ /* 0x000fc400078efcff */
        /* <DEDUP_REMOVED lines=68> */
[----:B------:R-:W-:Y:S01]  /*6410*/  PRMT R130, RZ, 0x7610, R130 ;  /* 0x00007610ff827816 */ /* 0x000fe20000000082 */
[----:B------:R-:W-:Y:S01]  /*6420*/  ULDC UR4, c[0x0][0x238] ;  /* 0x00008e0000047ab9 */ /* 0x000fe20000000800 */
[----:B------:R-:W-:Y:S01]  /*6430*/  ISETP.GE.AND P3, PT, R129, UR40, PT ;  /* 0x0000002881007c0c */ /* 0x000fe2000bf66270 */
[----:B0-----:R-:W-:Y:S01]  /*6440*/  IMAD.WIDE R94, R128, 0x2, R136 ;  /* 0x00000002805e7825 */ /* 0x001fe200078e0288 */
[----:B------:R-:W-:-:S02]  /*6450*/  LOP3.LUT R129, R0, 0x32, RZ, 0xfc, !PT ;  /* 0x0000003200817812 */ /* 0x000fc400078efcff */
[C---:B------:R-:W-:Y:S02]  /*6460*/  LOP3.LUT R128, R0.reuse, 0x34, RZ, 0xfc, !PT ;  /* 0x0000003400807812 */ /* 0x040fe400078efcff */
[----:B------:R-:W-:Y:S01]  /*6470*/  LOP3.LUT R139, R0, 0x38, RZ, 0xfc, !PT ;  /* 0x00000038008b7812 */ /* 0x000fe200078efcff */
[----:B------:R-:W-:Y:S01]  /*6480*/  IMAD R129, R129, UR5, RZ ;  /* 0x0000000581817c24 */ /* 0x000fe2000f8e02ff */
[----:B------:R-:W-:Y:S01]  /*6490*/  PRMT R127, RZ, 0x7610, R127 ;  /* 0x00007610ff7f7816 */ /* 0x000fe2000000007f */
[----:B------:R-:W-:Y:S01]  /*64a0*/  IMAD R128, R128, UR4, RZ ;  /* 0x0000000480807c24 */ /* 0x000fe2000f8e02ff */
[----:B-1----:R-:W-:Y:S01]  /*64b0*/  PRMT R121, RZ, 0x7610, R121 ;  /* 0x00007610ff797816 */ /* 0x002fe20000000079 */
[--C-:B------:R-:W-:Y:S01]  /*64c0*/  IMAD.WIDE R112, R129, 0x2, R136.reuse ;  /* 0x0000000281707825 */ /* 0x100fe200078e0288 */
[----:B------:R-:W4:Y:S01]  /*64d0*/  @!P0 LDG.E.U16 R130, desc[UR14][R94.64] ;  /* 0x0000000e5e828981 */ /* 0x000f22000c1e1500 */
[----:B------:R-:W-:Y:S01]  /*64e0*/  LOP3.LUT R138, R0, 0x3a, RZ, 0xfc, !PT ;  /* 0x0000003a008a7812 */ /* 0x000fe200078efcff */
[----:B------:R-:W-:Y:S01]  /*64f0*/  ULDC UR4, c[0x0][0x238] ;  /* 0x00008e0000047ab9 */ /* 0x000fe20000000800 */
[----:B------:R-:W-:Y:S01]  /*6500*/  IMAD.WIDE R128, R128, 0x2, R136 ;  /* 0x0000000280807825 */ /* 0x000fe200078e0288 */
[----:B------:R-:W-:Y:S01]  /*6510*/  ISETP.GE.AND P0, PT, R139, UR40, PT ;  /* 0x000000288b007c0c */ /* 0x000fe2000bf06270 */
[----:B------:R-:W4:Y:S01]  /*6520*/  @!P1 LDG.E.U16 R127, desc[UR14][R112.64] ;  /* 0x0000000e707f9981 */ /* 0x000f22000c1e1500 */
[----:B------:R-:W-:Y:S01]  /*6530*/  LOP3.LUT R139, R0, 0x3c, RZ, 0xfc, !PT ;  /* 0x0000003c008b7812 */ /* 0x000fe200078efcff */
[----:B------:R-:W-:Y:S01]  /*6540*/  ULDC UR5, c[0x0][0x238] ;  /* 0x00008e0000057ab9 */ /* 0x000fe20000000800 */
[----:B------:R-:W-:Y:S01]  /*6550*/  ISETP.GE.AND P1, PT, R138, UR40, PT ;  /* 0x000000288a007c0c */ /* 0x000fe2000bf26270 */
[----:B------:R0:W4:Y:S01]  /*6560*/  @!P2 LDG.E.U16 R121, desc[UR14][R128.64] ;  /* 0x0000000e8079a981 */ /* 0x000122000c1e1500 */
[----:B------:R-:W-:-:S02]  /*6570*/  LOP3.LUT R138, R0, 0x36, RZ, 0xfc, !PT ;  /* 0x00000036008a7812 */ /* 0x000fc400078efcff */
[----:B------:R-:W-:Y:S02]  /*6580*/  ISETP.GE.AND P2, PT, R139, UR40, PT ;  /* 0x000000288b007c0c */ /* 0x000fe4000bf46270 */
[----:B------:R-:W-:Y:S01]  /*6590*/  LOP3.LUT R139, R0, 0x38, RZ, 0xfc, !PT ;  /* 0x00000038008b7812 */ /* 0x000fe200078efcff */
[----:B------:R-:W-:Y:S01]  /*65a0*/  IMAD R138, R138, UR4, RZ ;  /* 0x000000048a8a7c24 */ /* 0x000fe2000f8e02ff */
[----:B------:R-:W-:Y:S01]  /*65b0*/  LOP3.LUT R140, R0, 0x40, RZ, 0xfc, !PT ;  /* 0x00000040008c7812 */ /* 0x000fe200078efcff */
[----:B------:R-:W-:Y:S02]  /*65c0*/  ULDC UR4, c[0x0][0x238] ;  /* 0x00008e0000047ab9 */ /* 0x000fe40000000800 */
[----:B------:R-:W-:Y:S01]  /*65d0*/  IMAD R139, R139, UR5, RZ ;  /* 0x000000058b8b7c24 */ /* 0x000fe2000f8e02ff */
[----:B0-----:R-:W-:Y:S01]  /*65e0*/  PRMT R129, RZ, 0x7610, R129 ;  /* 0x00007610ff817816 */ /* 0x001fe20000000081 */
[----:B------:R-:W-:Y:S01]  /*65f0*/  IMAD.WIDE R94, R138, 0x2, R136 ;  /* 0x000000028a5e7825 */ /* 0x000fe200078e0288 */
[----:B------:R-:W-:Y:S01]  /*6600*/  LOP3.LUT R138, R0, 0x3a, RZ, 0xfc, !PT ;  /* 0x0000003a008a7812 */ /* 0x000fe200078efcff */
[----:B------:R-:W-:-:S02]  /*6610*/  ULDC UR5, c[0x0][0x238] ;  /* 0x00008e0000057ab9 */ /* 0x000fc40000000800 */
[----:B------:R-:W-:Y:S01]  /*6620*/  IMAD.WIDE R112, R139, 0x2, R136 ;  /* 0x000000028b707825 */ /* 0x000fe200078e0288 */
[----:B------:R-:W-:Y:S02]  /*6630*/  PRMT R97, RZ, 0x7610, R97 ;  /* 0x00007610ff617816 */ /* 0x000fe40000000061 */
[----:B------:R-:W-:Y:S01]  /*6640*/  LOP3.LUT R141, R0, 0x3e, RZ, 0xfc, !PT ;  /* 0x0000003e008d7812 */ /* 0x000fe200078efcff */
[----:B------:R-:W-:Y:S01]  /*6650*/  IMAD R138, R138, UR4, RZ ;  /* 0x000000048a8a7c24 */ /* 0x000fe2000f8e02ff */
[----:B------:R0:W4:Y:S01]  /*6660*/  @!P0 LDG.E.U16 R129, desc[UR14][R112.64] ;  /* 0x0000000e70818981 */ /* 0x000122000c1e1500 */
[----:B------:R-:W-:Y:S01]  /*6670*/  ISETP.GE.AND P0, PT, R140, UR40, PT ;  /* 0x000000288c007c0c */ /* 0x000fe2000bf06270 */
[----:B------:R-:W-:Y:S01]  /*6680*/  ULDC UR4, c[0x0][0x238] ;  /* 0x00008e0000047ab9 */ /* 0x000fe20000000800 */
[----:B------:R-:W-:Y:S01]  /*6690*/  LOP3.LUT R140, R0, 0x3c, RZ, 0xfc, !PT ;  /* 0x0000003c008c7812 */ /* 0x000fe200078efcff */
[----:B------:R-:W-:Y:S01]  /*66a0*/  IMAD.WIDE R138, R138, 0x2, R136 ;  /* 0x000000028a8a7825 */ /* 0x000fe200078e0288 */
[----:B------:R-:W-:Y:S01]  /*66b0*/  PRMT R125, RZ, 0x7610, R125 ;  /* 0x00007610ff7d7816 */ /* 0x000fe2000000007d */
[----:B------:R-:W4:Y:S01]  /*66c0*/  @!P3 LDG.E.U16 R97, desc[UR14][R94.64] ;  /* 0x0000000e5e61b981 */ /* 0x000f22000c1e1500 */
[----:B------:R-:W-:Y:S01]  /*66d0*/  ISETP.GE.AND P3, PT, R141, UR40, PT ;  /* 0x000000288d007c0c */ /* 0x000fe2000bf66270 */
[----:B------:R-:W-:Y:S01]  /*66e0*/  IMAD R140, R140, UR4, RZ ;  /* 0x000000048c8c7c24 */ /* 0x000fe2000f8e02ff */
[----:B------:R-:W-:Y:S01]  /*66f0*/  LOP3.LUT R141, R0, 0x42, RZ, 0xfc, !PT ;  /* 0x00000042008d7812 */ /* 0x000fe200078efcff */
[----:B------:R-:W-:Y:S01]  /*6700*/  ULDC UR4, c[0x0][0x238] ;  /* 0x00008e0000047ab9 */ /* 0x000fe20000000800 */
[----:B------:R1:W4:Y:S01]  /*6710*/  @!P1 LDG.E.U16 R125, desc[UR14][R138.64] ;  /* 0x0000000e8a7d9981 */ /* 0x000322000c1e1500 */
[----:B0-----:R-:W-:Y:S01]  /*6720*/  IMAD.WIDE R112, R140, 0x2, R136 ;  /* 0x000000028c707825 */ /* 0x001fe200078e0288 */
[----:B------:R-:W-:-:S02]  /*6730*/  ISETP.GE.AND P1, PT, R141, UR40, PT ;  /* 0x000000288d007c0c */ /* 0x000fc4000bf26270 */
[C---:B------:R-:W-:Y:S02]  /*6740*/  LOP3.LUT R141, R0.reuse, 0x3e, RZ, 0xfc, !PT ;  /* 0x0000003e008d7812 */ /* 0x040fe400078efcff */
[C---:B------:R-:W-:Y:S02]  /*6750*/  LOP3.LUT R140, R0.reuse, 0x40, RZ, 0xfc, !PT ;  /* 0x00000040008c7812 */ /* 0x040fe400078efcff */
[----:B------:R-:W-:Y:S01]  /*6760*/  PRMT R120, RZ, 0x7610, R120 ;  /* 0x00007610ff787816 */ /* 0x000fe20000000078 */
[----:B------:R-:W-:Y:S01]  /*6770*/  IMAD R141, R141, UR5, RZ ;  /* 0x000000058d8d7c24 */ /* 0x000fe2000f8e02ff */
[----:B------:R-:W-:Y:S01]  /*6780*/  LOP3.LUT R143, R0, 0x44, RZ, 0xfc, !PT ;  /* 0x00000044008f7812 */ /* 0x000fe200078efcff */
[----:B------:R-:W-:Y:S01]  /*6790*/  IMAD R140, R140, UR4, RZ ;  /* 0x000000048c8c7c24 */ /* 0x000fe2000f8e02ff */
[----:B------:R-:W-:Y:S01]  /*67a0*/  PRMT R128, RZ, 0x7610, R128 ;  /* 0x00007610ff807816 */ /* 0x000fe20000000080 */
[--C-:B-1----:R-:W-:Y:S01]  /*67b0*/  IMAD.WIDE R138, R141, 0x2, R136.reuse ;  /* 0x000000028d8a7825 */ /* 0x102fe200078e0288 */
[----:B------:R-:W4:Y:S01]  /*67c0*/  @!P2 LDG.E.U16 R120, desc[UR14][R112.64] ;  /* 0x0000000e7078a981 */ /* 0x000f22000c1e1500 */
[----:B------:R-:W-:Y:S01]  /*67d0*/  ISETP.GE.AND P2, PT, R143, UR40, PT ;  /* 0x000000288f007c0c */ /* 0x000fe2000bf46270 */
[----:B------:R-:W-:Y:S01]  /*67e0*/  ULDC UR5, c[0x0][0x238] ;  /* 0x00008e0000057ab9 */ /* 0x000fe20000000800 */
[----:B------:R-:W-:Y:S01]  /*67f0*/  IMAD.WIDE R140, R140, 0x2, R136 ;  /* 0x000000028c8c7825 */ /* 0x000fe200078e0288 */
[----:B------:R-:W-:Y:S01]  /*6800*/  PRMT R95, RZ, 0x7610, R95 ;  /* 0x00007610ff5f7816 */ /* 0x000fe2000000005f */
[----:B------:R-:W-:Y:S01]  /*6810*/  ULDC UR4, c[0x0][0x238] ;  /* 0x00008e0000047ab9 */ /* 0x000fe20000000800 */
[----:B------:R-:W-:-:S02]  /*6820*/  LOP3.LUT R143, R0, 0x48, RZ, 0xfc, !PT ;  /* 0x00000048008f7812 */ /* 0x000fc400078efcff */
[C---:B------:R-:W-:Y:S01]  /*6830*/  LOP3.LUT R142, R0.reuse, 0x46, RZ, 0xfc, !PT ;  /* 0x00000046008e7812 */ /* 0x040fe200078efcff */
[----:B------:R0:W4:Y:S01]  /*6840*/  @!P0 LDG.E.U16 R128, desc[UR14][R140.64] ;  /* 0x0000000e8c808981 */ /* 0x000122000c1e1500 */
[----:B------:R-:W-:Y:S02]  /*6850*/  ISETP.GE.AND P0, PT, R143, UR40, PT ;  /* 0x000000288f007c0c */ /* 0x000fe4000bf06270 */
[----:B------:R-:W-:Y:S01]  /*6860*/  LOP3.LUT R143, R0, 0x44, RZ, 0xfc, !PT ;  /* 0x00000044008f7812 */ /* 0x000fe200078efcff */
[----:B------:R1:W4:Y:S01]  /*6870*/  @!P3 LDG.E.U16 R95, desc[UR14][R138.64] ;  /* 0x0000000e8a5fb981 */ /* 0x000322000c1e1500 */
[----:B------:R-:W-:Y:S02]  /*6880*/  ISETP.GE.AND P3, PT, R142, UR40, PT ;  /* 0x000000288e007c0c */ /* 0x000fe4000bf66270 */
[----:B------:R-:W-:Y:S01]  /*6890*/  LOP3.LUT R142, R0, 0x42, RZ, 0xfc, !PT ;  /* 0x00000042008e7812 */ /* 0x000fe200078efcff */
[----:B------:R-:W-:Y:S01]  /*68a0*/  IMAD R143, R143, UR5, RZ ;  /* 0x000000058f8f7c24 */ /* 0x000fe2000f8e02ff */
[----:B------:R-:W-:Y:S01]  /*68b0*/  PRMT R108, RZ, 0x7610, R108 ;  /* 0x00007610ff6c7816 */ /* 0x000fe2000000006c */
[----:B------:R-:W-:-:S02]  /*68c0*/  ULDC UR5, c[0x0][0x238] ;  /* 0x00008e0000057ab9 */ /* 0x000fc40000000800 */
[----:B------:R-:W-:Y:S01]  /*68d0*/  IMAD R142, R142, UR4, RZ ;  /* 0x000000048e8e7c24 */ /* 0x000fe2000f8e02ff */
[----:B------:R-:W-:Y:S01]  /*68e0*/  LOP3.LUT R145, R0, 0x4c, RZ, 0xfc, !PT ;  /* 0x0000004c00917812 */ /* 0x000fe200078efcff */
[----:B0-----:R-:W-:Y:S01]  /*68f0*/  IMAD.WIDE R140, R143, 0x2, R136 ;  /* 0x000000028f8c7825 */ /* 0x001fe200078e0288 */
[----:B------:R-:W-:-:S03]  /*6900*/  ULDC UR4, c[0x0][0x238] ;  /* 0x00008e0000047ab9 */ /* 0x000fc60000000800 */
[----:B-1----:R-:W-:Y:S01]  /*6910*/  IMAD.WIDE R138, R142, 0x2, R136 ;  /* 0x000000028e8a7825 */ /* 0x002fe200078e0288 */
[C---:B------:R-:W-:Y:S01]  /*6920*/  LOP3.LUT R142, R0.reuse, 0x46, RZ, 0xfc, !PT ;  /* 0x00000046008e7812 */ /* 0x040fe200078efcff */
[----:B------:R-:W4:Y:S01]  /*6930*/  @!P2 LDG.E.U16 R108, desc[UR14][R140.64] ;  /* 0x0000000e8c6ca981 */ /* 0x000f22000c1e1500 */
[----:B------:R-:W-:Y:S02]  /*6940*/  ISETP.GE.AND P2, PT, R145, UR40, PT ;  /* 0x0000002891007c0c */ /* 0x000fe4000bf46270 */
[----:B------:R-:W-:Y:S01]  /*6950*/  LOP3.LUT R145, R0, 0x48, RZ, 0xfc, !PT ;  /* 0x0000004800917812 */ /* 0x000fe200078efcff */
[----:B------:R-:W-:Y:S01]  /*6960*/  IMAD R142, R142, UR4, RZ ;  /* 0x000000048e8e7c24 */ /* 0x000fe2000f8e02ff */
[----:B------:R-:W-:Y:S01]  /*6970*/  PRMT R113, RZ, 0x7610, R113 ;  /* 0x00007610ff717816 */ /* 0x000fe20000000071 */
[----:B------:R-:W-:Y:S02]  /*6980*/  ULDC UR4, c[0x0][0x238] ;  /* 0x00008e0000047ab9 */ /* 0x000fe40000000800 */
[----:B------:R-:W-:Y:S01]  /*6990*/  IMAD R145, R145, UR4, RZ ;  /* 0x0000000491917c24 */ /* 0x000fe2000f8e02ff */
[----:B------:R-:W-:-:S02]  /*69a0*/  LOP3.LUT R146, R0, 0x4a, RZ, 0xfc, !PT ;  /* 0x0000004a00927812 */ /* 0x000fc400078efcff */
[----:B------:R-:W-:Y:S01]  /*69b0*/  LOP3.LUT R168, R0, 0x4c, RZ, 0xfc, !PT ;  /* 0x0000004c00a87812 */ /* 0x000fe200078efcff */
[----:B------:R0:W4:Y:S01]  /*69c0*/  @!P1 LDG.E.U16 R113, desc[UR14][R138.64] ;  /* 0x0000000e8a719981 */ /* 0x000122000c1e1500 */
[----:B------:R-:W-:Y:S01]  /*69d0*/  PRMT R94, RZ, 0x7610, R94 ;  /* 0x00007610ff5e7816 */ /* 0x000fe2000000005e */
[--C-:B------:R-:W-:Y:S01]  /*69e0*/  IMAD.WIDE R142, R142, 0x2, R136.reuse ;  /* 0x000000028e8e7825 */ /* 0x100fe200078e0288 */
[----:B------:R-:W-:Y:S01]  /*69f0*/  ISETP.GE.AND P1, PT, R146, UR40, PT ;  /* 0x0000002892007c0c */ /* 0x000fe2000bf26270 */
[----:B------:R-:W-:Y:S02]  /*6a00*/  ULDC UR4, c[0x0][0x238] ;  /* 0x00008e0000047ab9 */ /* 0x000fe40000000800 */
[----:B0-----:R-:W-:Y:S01]  /*6a10*/  IMAD.WIDE R138, R145, 0x2, R136 ;  /* 0x00000002918a7825 */ /* 0x001fe200078e0288 */
[----:B------:R-:W-:Y:S01]  /*6a20*/  LOP3.LUT R145, R0, 0x4a, RZ, 0xfc, !PT ;  /* 0x0000004a00917812 */ /* 0x000fe200078efcff */
[----:B------:R0:W4:Y:S01]  /*6a30*/  @!P3 LDG.E.U16 R94, desc[UR14][R142.64] ;  /* 0x0000000e8e5eb981 */ /* 0x000122000c1e1500 */
[----:B------:R-:W-:Y:S01]  /*6a40*/  PRMT R112, RZ, 0x7610, R112 ;  /* 0x00007610ff707816 */ /* 0x000fe20000000070 */
[----:B------:R-:W-:Y:S01]  /*6a50*/  IMAD R168, R168, UR4, RZ ;  /* 0x00000004a8a87c24 */ /* 0x000fe2000f8e02ff */
[C---:B------:R-:W-:Y:S01]  /*6a60*/  LOP3.LUT R146, R0.reuse, 0x4e, RZ, 0xfc, !PT ;  /* 0x0000004e00927812 */ /* 0x040fe200078efcff */
[----:B------:R-:W-:Y:S01]  /*6a70*/  IMAD R145, R145, UR5, RZ ;  /* 0x0000000591917c24 */ /* 0x000fe2000f8e02ff */
[----:B------:R-:W-:Y:S01]  /*6a80*/  PRMT R103, RZ, 0x7610, R103 ;  /* 0x00007610ff677816 */ /* 0x000fe20000000067 */
[----:B------:R-:W-:Y:S01]  /*6a90*/  ULDC UR4, c[0x0][0x238] ;  /* 0x00008e0000047ab9 */ /* 0x000fe20000000800 */
[----:B------:R-:W4:Y:S01]  /*6aa0*/  @!P0 LDG.E.U16 R112, desc[UR14][R138.64] ;  /* 0x0000000e8a708981 */ /* 0x000f22000c1e1500 */
[----:B------:R-:W-:Y:S01]  /*6ab0*/  IMAD.WIDE R140, R145, 0x2, R136 ;  /* 0x00000002918c7825 */ /* 0x000fe200078e0288 */
[----:B------:R-:W-:Y:S01]  /*6ac0*/  LOP3.LUT R145, R0, 0x7e, RZ, 0xfc, !PT ;  /* 0x0000007e00917812 */ /* 0x000fe200078efcff */
[----:B------:R-:W-:-:S02]  /*6ad0*/  ULDC UR5, c[0x0][0x238] ;  /* 0x00008e0000057ab9 */ /* 0x000fc40000000800 */
[----:B0-----:R-:W-:Y:S01]  /*6ae0*/  IMAD.WIDE R142, R168, 0x2, R136 ;  /* 0x00000002a88e7825 */ /* 0x001fe200078e0288 */
[----:B------:R-:W-:Y:S01]  /*6af0*/  LOP3.LUT R168, R0, 0x4e, RZ, 0xfc, !PT ;  /* 0x0000004e00a87812 */ /* 0x000fe200078efcff */
[----:B------:R0:W4:Y:S01]  /*6b00*/  @!P1 LDG.E.U16 R103, desc[UR14][R140.64] ;  /* 0x0000000e8c679981 */ /* 0x000122000c1e1500 */
[----:B------:R-:W-:Y:S02]  /*6b10*/  PRMT R119, RZ, 0x7610, R119 ;  /* 0x00007610ff777816 */ /* 0x000fe40000000077 */
[----:B------:R-:W-:Y:S02]  /*6b20*/  ISETP.GE.AND P0, PT, R146, UR40, PT ;  /* 0x0000002892007c0c */ /* 0x000fe4000bf06270 */
[C---:B------:R-:W-:Y:S01]  /*6b30*/  ISETP.GE.AND P3, PT, R145.reuse, UR40, PT ;  /* 0x0000002891007c0c */ /* 0x040fe2000bf66270 */
[----:B------:R-:W-:Y:S01]  /*6b40*/  IMAD R168, R168, UR4, RZ ;  /* 0x00000004a8a87c24 */ /* 0x000fe2000f8e02ff */
[----:B------:R1:W4:Y:S01]  /*6b50*/  @!P2 LDG.E.U16 R119, desc[UR14][R142.64] ;  /* 0x0000000e8e77a981 */ /* 0x000322000c1e1500 */
[----:B------:R-:W-:Y:S01]  /*6b60*/  LOP3.LUT R146, R0, 0x7c, RZ, 0xfc, !PT ;  /* 0x0000007c00927812 */ /* 0x000fe200078efcff */
[----:B------:R-:W-:Y:S01]  /*6b70*/  ULDC UR4, c[0x0][0x238] ;  /* 0x00008e0000047ab9 */ /* 0x000fe20000000800 */
[----:B0-----:R-:W-:-:S02]  /*6b80*/  IMAD R140, R145, UR41, RZ ;  /* 0x00000029918c7c24 */ /* 0x001fc4000f8e02ff */
[----:B------:R-:W-:Y:S01]  /*6b90*/  IMAD.WIDE R138, R168, 0x2, R136 ;  /* 0x00000002a88a7825 */ /* 0x000fe200078e0288 */
[----:B------:R-:W-:Y:S02]  /*6ba0*/  ISETP.GE.AND P1, PT, R146, UR40, PT ;  /* 0x0000002892007c0c */ /* 0x000fe4000bf26270 */
[----:B-1----:R-:W-:Y:S01]  /*6bb0*/  PRMT R142, RZ, 0x7610, R142 ;  /* 0x00007610ff8e7816 */ /* 0x002fe2000000008e */
[----:B------:R-:W-:Y:S01]  /*6bc0*/  IMAD.WIDE R140, R140, 0x2, R136 ;  /* 0x000000028c8c7825 */ /* 0x000fe200078e0288 */
[----:B------:R-:W-:-:S04]  /*6bd0*/  PRMT R143, RZ, 0x7610, R143 ;  /* 0x00007610ff8f7816 */ /* 0x000fc8000000008f */
[----:B------:R0:W4:Y:S04]  /*6be0*/  @!P0 LDG.E.U16 R142, desc[UR14][R138.64] ;  /* 0x0000000e8a8e8981 */ /* 0x000128000c1e1500 */
[----:B------:R1:W4:Y:S01]  /*6bf0*/  @!P3 LDG.E.U16 R143, desc[UR14][R140.64] ;  /* 0x0000000e8c8fb981 */ /* 0x000322000c1e1500 */
[----:B0-----:R-:W-:Y:S01]  /*6c00*/  IMAD R138, R146, UR41, RZ ;  /* 0x00000029928a7c24 */ /* 0x001fe2000f8e02ff */
[----:B-1----:R-:W-:-:S03]  /*6c10*/  LOP3.LUT R141, R0, 0x7a, RZ, 0xfc, !PT ;  /* 0x0000007a008d7812 */ /* 0x002fc600078efcff */
[----:B------:R-:W-:Y:S01]  /*6c20*/  IMAD.WIDE R138, R138, 0x2, R136 ;  /* 0x000000028a8a7825 */ /* 0x000fe200078e0288 */
[----:B------:R-:W-:Y:S02]  /*6c30*/  PRMT R140, RZ, 0x7610, R140 ;  /* 0x00007610ff8c7816 */ /* 0x000fe4000000008c */
[C---:B------:R-:W-:Y:S02]  /*6c40*/  ISETP.GE.AND P2, PT, R141.reuse, UR40, PT ;  /* 0x000000288d007c0c */ /* 0x040fe4000bf46270 */
[----:B------:R-:W-:Y:S02]  /*6c50*/  LOP3.LUT R168, R0, 0x50, RZ, 0xfc, !PT ;  /* 0x0000005000a87812 */ /* 0x000fe400078efcff */
[----:B------:R0:W4:Y:S02]  /*6c60*/  @!P1 LDG.E.U16 R140, desc[UR14][R138.64] ;  /* 0x0000000e8a8c9981 */ /* 0x000124000c1e1500 */
[----:B------:R-:W-:Y:S02]  /*6c70*/  ISETP.GE.AND P0, PT, R168, UR40, PT ;  /* 0x00000028a8007c0c */ /* 0x000fe4000bf06270 */
[----:B------:R-:W-:Y:S01]  /*6c80*/  LOP3.LUT R145, R0, 0x52, RZ, 0xfc, !PT ;  /* 0x0000005200917812 */ /* 0x000fe200078efcff */
[----:B0-----:R-:W-:Y:S01]  /*6c90*/  IMAD R138, R141, UR41, RZ ;  /* 0x000000298d8a7c24 */ /* 0x001fe2000f8e02ff */
[----:B------:R-:W-:Y:S01]  /*6ca0*/  PRMT R141, RZ, 0x7610, R141 ;  /* 0x00007610ff8d7816 */ /* 0x000fe2000000008d */
[----:B------:R-:W-:Y:S01]  /*6cb0*/  IMAD R168, R168, UR4, RZ ;  /* 0x00000004a8a87c24 */ /* 0x000fe2000f8e02ff */
[----:B------:R-:W-:Y:S01]  /*6cc0*/  ISETP.GE.AND P1, PT, R145, UR40, PT ;  /* 0x0000002891007c0c */ /* 0x000fe2000bf26270 */
[----:B------:R-:W-:Y:S01]  /*6cd0*/  IMAD.WIDE R138, R138, 0x2, R136 ;  /* 0x000000028a8a7825 */ /* 0x000fe200078e0288 */
[----:B------:R-:W-:Y:S01]  /*6ce0*/  PRMT R145, RZ, 0x7610, R145 ;  /* 0x00007610ff917816 */ /* 0x000fe20000000091 */
[----:B------:R-:W-:Y:S01]  /*6cf0*/  ULDC UR4, c[0x0][0x238] ;  /* 0x00008e0000047ab9 */ /* 0x000fe20000000800 */
[----:B------:R-:W-:-:S02]  /*6d00*/  LOP3.LUT R174, R0, 0x52, RZ, 0xfc, !PT ;  /* 0x0000005200ae7812 */ /* 0x000fc400078efcff */
[----:B------:R0:W4:Y:S01]  /*6d10*/  @!P2 LDG.E.U16 R141, desc[UR14][R138.64] ;  /* 0x0000000e8a8da981 */ /* 0x000122000c1e1500 */
[----:B------:R-:W-:Y:S02]  /*6d20*/  LOP3.LUT R146, R0, 0x54, RZ, 0xfc, !PT ;  /* 0x0000005400927812 */ /* 0x000fe400078efcff */
[----:B------:R-:W-:Y:S01]  /*6d30*/  IMAD R174, R174, UR5, RZ ;  /* 0x00000005aeae7c24 */ /* 0x000fe2000f8e02ff */
[----:B------:R-:W-:Y:S01]  /*6d40*/  PRMT R147, RZ, 0x7610, R147 ;  /* 0x00007610ff937816 */ /* 0x000fe20000000093 */
[----:B------:R-:W-:Y:S01]  /*6d50*/  ULDC UR5, c[0x0][0x238] ;  /* 0x00008e0000057ab9 */ /* 0x000fe20000000800 */
[----:B0-----:R-:W-:Y:S01]  /*6d60*/  IMAD.WIDE R138, R168, 0x2, R136 ;  /* 0x00000002a88a7825 */ /* 0x001fe200078e0288 */
[----:B------:R-:W-:-:S04]  /*6d70*/  LOP3.LUT R168, R0, 0x54, RZ, 0xfc, !PT ;  /* 0x0000005400a87812 */ /* 0x000fc800078efcff */
[----:B------:R0:W4:Y:S01]  /*6d80*/  @!P0 LDG.E.U16 R145, desc[UR14][R138.64] ;  /* 0x0000000e8a918981 */ /* 0x000122000c1e1500 */
[----:B------:R-:W-:Y:S02]  /*6d90*/  ISETP.GE.AND P0, PT, R146, UR40, PT ;  /* 0x0000002892007c0c */ /* 0x000fe4000bf06270 */
[----:B------:R-:W-:Y:S01]  /*6da0*/  PRMT R146, RZ, 0x7610, R146 ;  /* 0x00007610ff927816 */ /* 0x000fe20000000092 */
[----:B------:R-:W-:Y:S01]  /*6db0*/  IMAD R168, R168, UR4, RZ ;  /* 0x00000004a8a87c24 */ /* 0x000fe2000f8e02ff */
[----:B------:R-:W-:Y:S01]  /*6dc0*/  PRMT R148, RZ, 0x7610, R148 ;  /* 0x00007610ff947816 */ /* 0x000fe20000000094 */
[----:B------:R-:W-:Y:S01]  /*6dd0*/  ULDC UR4, c[0x0][0x238] ;  /* 0x00008e0000047ab9 */ /* 0x000fe20000000800 */
[----:B0-----:R-:W-:-:S05]  /*6de0*/  IMAD.WIDE R138, R174, 0x2, R136 ;  /* 0x00000002ae8a7825 */ /* 0x001fca00078e0288 */
[----:B------:R0:W4:Y:S01]  /*6df0*/  @!P1 LDG.E.U16 R146, desc[UR14][R138.64] ;  /* 0x0000000e8a929981 */ /* 0x000122000c1e1500 */
[----:B------:R-:W-:Y:S01]  /*6e00*/  LOP3.LUT R174, R0, 0x56, RZ, 0xfc, !PT ;  /* 0x0000005600ae7812 */ /* 0x000fe200078efcff */
[----:B0-----:R-:W-:-:S05]  /*6e10*/  IMAD.WIDE R138, R168, 0x2, R136 ;  /* 0x00000002a88a7825 */ /* 0x001fca00078e0288 */
[----:B------:R0:W4:Y:S01]  /*6e20*/  @!P0 LDG.E.U16 R147, desc[UR14][R138.64] ;  /* 0x0000000e8a938981 */ /* 0x000122000c1e1500 */
[----:B------:R-:W-:Y:S01]  /*6e30*/  IMAD R174, R174, UR5, RZ ;  /* 0x00000005aeae7c24 */ /* 0x000fe2000f8e02ff */
[C---:B------:R-:W-:Y:S01]  /*6e40*/  LOP3.LUT R168, R0.reuse, 0x58, RZ, 0xfc, !PT ;  /* 0x0000005800a87812 */ /* 0x040fe200078efcff */
[----:B------:R-:W-:Y:S01]  /*6e50*/  ULDC UR5, c[0x0][0x238] ;  /* 0x00008e0000057ab9 */ /* 0x000fe20000000800 */
[----:B0-----:R-:W-:-:S04]  /*6e60*/  LOP3.LUT R138, R0, 0x56, RZ, 0xfc, !PT ;  /* 0x00000056008a7812 */ /* 0x001fc800078efcff */
[----:B------:R-:W-:Y:S02]  /*6e70*/  ISETP.GE.AND P0, PT, R138, UR40, PT ;  /* 0x000000288a007c0c */ /* 0x000fe4000bf06270 */
[----:B------:R-:W-:-:S04]  /*6e80*/  LOP3.LUT R138, R0, 0x58, RZ, 0xfc, !PT ;  /* 0x00000058008a7812 */ /* 0x000fc800078efcff */
[----:B------:R-:W-:Y:S01]  /*6e90*/  ISETP.GE.AND P1, PT, R138, UR40, PT ;  /* 0x000000288a007c0c */ /* 0x000fe2000bf26270 */
[----:B------:R-:W-:Y:S01]  /*6ea0*/  IMAD.WIDE R138, R174, 0x2, R136 ;  /* 0x00000002ae8a7825 */ /* 0x000fe200078e0288 */
[----:B------:R-:W-:-:S03]  /*6eb0*/  PRMT R149, RZ, 0x7610, R149 ;  /* 0x00007610ff957816 */ /* 0x000fc60000000095 */
[----:B------:R-:W-:Y:S01]  /*6ec0*/  IMAD R168, R168, UR4, RZ ;  /* 0x00000004a8a87c24 */ /* 0x000fe2000f8e02ff */
[----:B------:R-:W-:Y:S01]  /*6ed0*/  LOP3.LUT R174, R0, 0x5a, RZ, 0xfc, !PT ;  /* 0x0000005a00ae7812 */ /* 0x000fe200078efcff */
[----:B------:R0:W4:Y:S01]  /*6ee0*/  @!P0 LDG.E.U16 R148, desc[UR14][R138.64] ;  /* 0x0000000e8a948981 */ /* 0x000122000c1e1500 */
[----:B------:R-:W-:Y:S01]  /*6ef0*/  PRMT R150, RZ, 0x7610, R150 ;  /* 0x00007610ff967816 */ /* 0x000fe20000000096 */
[----:B------:R-:W-:Y:S01]  /*6f00*/  ULDC UR4, c[0x0][0x238] ;  /* 0x00008e0000047ab9 */ /* 0x000fe20000000800 */
        /* <DEDUP_REMOVED lines=99> */
[----:B0-----:R-:W-:-:S04]  /*7540*/  LOP3.LUT R138, R0, 0x6e, RZ, 0xfc, !PT ;  /* 0x0000006e008a7812 */ /* 0x001fc800078efcff */
[----:B------:R-:W-:Y:S02]  /*7550*/  ISETP.GE.AND P0, PT, R138, UR40, PT ;  /* 0x000000288a007c0c */ /* 0x000fe4000bf06270 */
[C---:B------:R-:W-:Y:S02]  /*7560*/  LOP3.LUT R138, R0.reuse, 0x72, RZ, 0xfc, !PT ;  /* 0x00000072008a7812 */ /* 0x040fe400078efcff */
[----:B------:R-:W-:Y:S02]  /*7570*/  LOP3.LUT R168, R0, 0x72, RZ, 0xfc, !PT ;  /* 0x0000007200a87812 */ /* 0x000fe400078efcff */
[----:B------:R-:W-:Y:S01]  /*7580*/  ISETP.GE.AND P1, PT, R138, UR40, PT ;  /* 0x000000288a007c0c */ /* 0x000fe2000bf26270 */
[----:B------:R-:W-:Y:S01]  /*7590*/  IMAD.WIDE R138, R174, 0x2, R136 ;  /* 0x00000002ae8a7825 */ /* 0x000fe200078e0288 */
[----:B------:R-:W-:-:S03]  /*75a0*/  PRMT R159, RZ, 0x7610, R159 ;  /* 0x00007610ff9f7816 */ /* 0x000fc6000000009f */
[----:B------:R-:W-:Y:S01]  /*75b0*/  IMAD R168, R168, UR4, RZ ;  /* 0x00000004a8a87c24 */ /* 0x000fe2000f8e02ff */
[----:B------:R-:W-:Y:S01]  /*75c0*/  ULDC UR4, c[0x0][0x238] ;  /* 0x00008e0000047ab9 */ /* 0x000fe20000000800 */
[----:B------:R0:W4:Y:S02]  /*75d0*/  @!P0 LDG.E.U16 R158, desc[UR14][R138.64] ;  /* 0x0000000e8a9e8981 */ /* 0x000124000c1e1500 */
[----:B0-----:R-:W-:-:S05]  /*75e0*/  IMAD.WIDE R138, R168, 0x2, R136 ;  /* 0x00000002a88a7825 */ /* 0x001fca00078e0288 */
[----:B------:R0:W4:Y:S02]  /*75f0*/  @!P1 LDG.E.U16 R159, desc[UR14][R138.64] ;  /* 0x0000000e8a9f9981 */ /* 0x000124000c1e1500 */
[----:B0-----:R-:W-:-:S04]  /*7600*/  LOP3.LUT R138, R0, 0x74, RZ, 0xfc, !PT ;  /* 0x00000074008a7812 */ /* 0x001fc800078efcff */
[----:B------:R-:W-:Y:S02]  /*7610*/  ISETP.GE.AND P0, PT, R138, UR40, PT ;  /* 0x000000288a007c0c */ /* 0x000fe4000bf06270 */
[----:B------:R-:W-:Y:S02]  /*7620*/  LOP3.LUT R138, R0, 0x76, RZ, 0xfc, !PT ;  /* 0x00000076008a7812 */ /* 0x000fe400078efcff */
[----:B------:R-:W4:Y:S04]  /*7630*/  LDL.LU R0, [R1+0xa0] ;  /* 0x0000a00001007983 */ /* 0x000f280000300800 */
[----:B------:R-:W4:Y:S01]  /*7640*/  LDL.LU R197, [R1+0xa4] ;  /* 0x0000a40001c57983 */ /* 0x000f220000300800 */
[----:B------:R-:W0:Y:S01]  /*7650*/  S2R R168, SR_TID.X ;  /* 0x0000000000a87919 */ /* 0x000e220000002100 */
[----:B------:R-:W-:-:S02]  /*7660*/  ISETP.GE.AND P1, PT, R138, UR40, PT ;  /* 0x000000288a007c0c */ /* 0x000fc4000bf26270 */
[----:B------:R-:W-:Y:S02]  /*7670*/  PRMT R160, RZ, 0x7610, R160 ;  /* 0x00007610ffa07816 */ /* 0x000fe400000000a0 */
[----:B0-----:R-:W-:-:S04]  /*7680*/  SHF.R.U32.HI R174, RZ, 0x7, R168 ;  /* 0x00000007ffae7819 */ /* 0x001fc800000116a8 */
[----:B------:R-:W-:-:S04]  /*7690*/  SGXT.U32 R174, R174, 0x1 ;  /* 0x00000001aeae781a */ /* 0x000fc80000000000 */
[----:B------:R-:W-:-:S05]  /*76a0*/  LOP3.LUT R174, R174, 0x74, RZ, 0xfc, !PT ;  /* 0x00000074aeae7812 */ /* 0x000fca00078efcff */
[----:B------:R-:W-:Y:S01]  /*76b0*/  IMAD R174, R174, UR4, RZ ;  /* 0x00000004aeae7c24 */ /* 0x000fe2000f8e02ff */
[----:B------:R-:W-:-:S03]  /*76c0*/  ULDC UR4, c[0x0][0x238] ;  /* 0x00008e0000047ab9 */ /* 0x000fc60000000800 */
[----:B------:R-:W-:Y:S01]  /*76d0*/  IMAD.WIDE R138, R174, 0x2, R136 ;  /* 0x00000002ae8a7825 */ /* 0x000fe200078e0288 */
[----:B------:R-:W-:-:S04]  /*76e0*/  SHF.R.U32.HI R174, RZ, 0x7, R168 ;  /* 0x00000007ffae7819 */ /* 0x000fc800000116a8 */
[----:B------:R-:W-:Y:S01]  /*76f0*/  SGXT.U32 R174, R174, 0x1 ;  /* 0x00000001aeae781a */ /* 0x000fe20000000000 */
[----:B------:R0:W4:Y:S03]  /*7700*/  @!P0 LDG.E.U16 R160, desc[UR14][R138.64] ;  /* 0x0000000e8aa08981 */ /* 0x000126000c1e1500 */
[----:B------:R-:W-:Y:S02]  /*7710*/  LOP3.LUT R174, R174, 0x76, RZ, 0xfc, !PT ;  /* 0x00000076aeae7812 */ /* 0x000fe400078efcff */
[----:B------:R-:W-:-:S03]  /*7720*/  PRMT R161, RZ, 0x7610, R161 ;  /* 0x00007610ffa17816 */ /* 0x000fc600000000a1 */
[----:B------:R-:W-:-:S04]  /*7730*/  IMAD R174, R174, UR4, RZ ;  /* 0x00000004aeae7c24 */ /* 0x000fc8000f8e02ff */
[----:B0-----:R-:W-:-:S05]  /*7740*/  IMAD.WIDE R138, R174, 0x2, R136 ;  /* 0x00000002ae8a7825 */ /* 0x001fca00078e0288 */
[----:B------:R0:W4:Y:S01]  /*7750*/  @!P1 LDG.E.U16 R161, desc[UR14][R138.64] ;  /* 0x0000000e8aa19981 */ /* 0x000122000c1e1500 */
[----:B------:R-:W-:-:S04]  /*7760*/  LOP3.LUT R168, R168, 0x7f, RZ, 0xc0, !PT ;  /* 0x0000007fa8a87812 */ /* 0x000fc800078ec0ff */
[----:B------:R-:W-:Y:S01]  /*7770*/  ISETP.GE.AND P0, PT, R168, UR40, PT ;  /* 0x00000028a8007c0c */ /* 0x000fe2000bf06270 */
[----:B------:R-:W1:Y:S01]  /*7780*/  S2R R179, SR_TID.X ;  /* 0x0000000000b37919 */ /* 0x000e620000002100 */
[CC--:B------:R-:W-:Y:S02]  /*7790*/  IADD3 RZ, P1, R102.reuse, R3.reuse, RZ ;  /* 0x0000000366ff7210 */ /* 0x0c0fe40007f3e0ff */
[----:B------:R-:W-:Y:S01]  /*77a0*/  PRMT R162, RZ, 0x7610, R162 ;  /* 0x00007610ffa27816 */ /* 0x000fe200000000a2 */
[----:B0-----:R-:W-:Y:S02]  /*77b0*/  IMAD.IADD R138, R102, 0x1, R3 ;  /* 0x00000001668a7824 */ /* 0x001fe400078e0203 */
[----:B------:R-:W-:Y:S01]  /*77c0*/  IMAD.X R139, R225, 0x1, R2, P1 ;  /* 0x00000001e18b7824 */ /* 0x000fe200008e0602 */
[----:B------:R-:W-:Y:S01]  /*77d0*/  BAR.SYNC.DEFER_BLOCKING 0x0 ;  /* 0x0000000000007b1d */ /* 0x000fe20000010000 */
[----:B------:R-:W-:Y:S02]  /*77e0*/  IADD3 RZ, P1, R100, R3, RZ ;  /* 0x0000000364ff7210 */ /* 0x000fe40007f3e0ff */
[----:B------:R-:W-:-:S02]  /*77f0*/  PRMT R163, RZ, 0x7610, R163 ;  /* 0x00007610ffa37816 */ /* 0x000fc400000000a3 */
[----:B------:R-:W-:Y:S02]  /*7800*/  PRMT R164, RZ, 0x7610, R164 ;  /* 0x00007610ffa47816 */ /* 0x000fe400000000a4 */
[----:B------:R-:W-:Y:S01]  /*7810*/  PRMT R165, RZ, 0x7610, R165 ;  /* 0x00007610ffa57816 */ /* 0x000fe200000000a5 */
[----:B------:R0:W4:Y:S02]  /*7820*/  @!P0 LDG.E.U16 R162, desc[UR14][R138.64] ;  /* 0x0000000e8aa28981 */ /* 0x000124000c1e1500 */
[----:B0-----:R-:W-:Y:S02]  /*7830*/  IMAD.IADD R138, R100, 0x1, R3 ;  /* 0x00000001648a7824 */ /* 0x001fe400078e0203 */
[----:B------:R-:W-:Y:S01]  /*7840*/  IMAD.X R139, R224, 0x1, R2, P1 ;  /* 0x00000001e08b7824 */ /* 0x000fe200008e0602 */
[----:B------:R-:W-:-:S04]  /*7850*/  IADD3 RZ, P1, R98, R3, RZ ;  /* 0x0000000362ff7210 */ /* 0x000fc80007f3e0ff */
[----:B------:R0:W4:Y:S02]  /*7860*/  @!P0 LDG.E.U16 R163, desc[UR14][R138.64] ;  /* 0x0000000e8aa38981 */ /* 0x000124000c1e1500 */
[----:B0-----:R-:W-:Y:S02]  /*7870*/  IMAD.IADD R138, R98, 0x1, R3 ;  /* 0x00000001628a7824 */ /* 0x001fe400078e0203 */
[----:B------:R-:W-:Y:S01]  /*7880*/  IMAD.X R139, R223, 0x1, R2, P1 ;  /* 0x00000001df8b7824 */ /* 0x000fe200008e0602 */
[----:B------:R-:W-:-:S04]  /*7890*/  IADD3 RZ, P1, R96, R3, RZ ;  /* 0x0000000360ff7210 */ /* 0x000fc80007f3e0ff */
[----:B------:R0:W4:Y:S01]  /*78a0*/  @!P0 LDG.E.U16 R164, desc[UR14][R138.64] ;  /* 0x0000000e8aa48981 */ /* 0x000122000c1e1500 */
[----:B------:R-:W-:Y:S01]  /*78b0*/  PRMT R166, RZ, 0x7610, R166 ;  /* 0x00007610ffa67816 */ /* 0x000fe200000000a6 */
[----:B0-----:R-:W-:Y:S02]  /*78c0*/  IMAD.IADD R138, R96, 0x1, R3 ;  /* 0x00000001608a7824 */ /* 0x001fe400078e0203 */
[----:B------:R-:W-:Y:S01]  /*78d0*/  IMAD.X R139, R222, 0x1, R2, P1 ;  /* 0x00000001de8b7824 */ /* 0x000fe200008e0602 */
[----:B------:R-:W-:-:S04]  /*78e0*/  IADD3 RZ, P1, R93, R3, RZ ;  /* 0x000000035dff7210 */ /* 0x000fc80007f3e0ff */
[----:B------:R0:W4:Y:S02]  /*78f0*/  @!P0 LDG.E.U16 R165, desc[UR14][R138.64] ;  /* 0x0000000e8aa58981 */ /* 0x000124000c1e1500 */
[----:B0-----:R-:W-:Y:S02]  /*7900*/  IMAD.IADD R138, R93, 0x1, R3 ;  /* 0x000000015d8a7824 */ /* 0x001fe400078e0203 */
[----:B------:R-:W-:Y:S01]  /*7910*/  IMAD.X R139, R220, 0x1, R2, P1 ;  /* 0x00000001dc8b7824 */ /* 0x000fe200008e0602 */
[----:B-1----:R-:W-:-:S04]  /*7920*/  LOP3.LUT P1, RZ, R179, 0x80, RZ, 0xc0, !PT ;  /* 0x00000080b3ff7812 */ /* 0x002fc8000782c0ff */
[----:B------:R0:W4:Y:S01]  /*7930*/  @!P0 LDG.E.U16 R166, desc[UR14][R138.64] ;  /* 0x0000000e8aa68981 */ /* 0x000122000c1e1500 */
[----:B------:R-:W-:Y:S02]  /*7940*/  SEL R168, RZ, 0x90, !P1 ;  /* 0x00000090ffa87807 */ /* 0x000fe40004800000 */
[----:B------:R-:W-:Y:S01]  /*7950*/  IADD3 RZ, P1, R92, R3, RZ ;  /* 0x000000035cff7210 */ /* 0x000fe20007f3e0ff */
[----:B0-----:R-:W-:-:S05]  /*7960*/  IMAD.SHL.U32 R138, R179, 0x2, RZ ;  /* 0x00000002b38a7824 */ /* 0x001fca00078e00ff */
[----:B------:R-:W-:Y:S01]  /*7970*/  LOP3.LUT R168, R168, 0x7e, R138, 0x78, !PT ;  /* 0x0000007ea8a87812 */ /* 0x000fe200078e788a */
[----:B------:R-:W-:Y:S01]  /*7980*/  IMAD.SHL.U32 R138, R179, 0x100, RZ ;  /* 0x00000100b38a7824 */ /* 0x000fe200078e00ff */
[----:B------:R-:W-:Y:S01]  /*7990*/  PRMT R167, RZ, 0x7610, R167 ;  /* 0x00007610ffa77816 */ /* 0x000fe200000000a7 */
[----:B------:R-:W-:Y:S01]  /*79a0*/  IMAD.X R139, R218, 0x1, R2, P1 ;  /* 0x00000001da8b7824 */ /* 0x000fe200008e0602 */
[----:B------:R-:W-:Y:S02]  /*79b0*/  IADD3 RZ, P1, R91, R3, RZ ;  /* 0x000000035bff7210 */ /* 0x000fe40007f3e0ff */
[----:B------:R-:W-:Y:S01]  /*79c0*/  LOP3.LUT R168, R168, 0x4000, R138, 0xf8, !PT ;  /* 0x00004000a8a87812 */ /* 0x000fe200078ef88a */
[----:B------:R-:W-:-:S04]  /*79d0*/  IMAD.IADD R138, R92, 0x1, R3 ;  /* 0x000000015c8a7824 */ /* 0x000fc800078e0203 */
[----:B-----5:R0:W-:Y:S04]  /*79e0*/  STS.U16 [R168+UR12], R144 ;  /* 0x00000090a8007988 */ /* 0x0201e8000800040c */
[----:B------:R1:W5:Y:S01]  /*79f0*/  @!P0 LDG.E.U16 R167, desc[UR14][R138.64] ;  /* 0x0000000e8aa78981 */ /* 0x000362000c1e1500 */
[----:B0-----:R-:W-:Y:S01]  /*7a00*/  PRMT R144, RZ, 0x7610, R144 ;  /* 0x00007610ff907816 */ /* 0x001fe20000000090 */
[----:B-1----:R-:W-:Y:S02]  /*7a10*/  IMAD.IADD R138, R91, 0x1, R3 ;  /* 0x000000015b8a7824 */ /* 0x002fe400078e0203 */
[----:B------:R-:W-:Y:S01]  /*7a20*/  IMAD.X R139, R216, 0x1, R2, P1 ;  /* 0x00000001d88b7824 */ /* 0x000fe200008e0602 */
[----:B------:R-:W-:Y:S02]  /*7a30*/  IADD3 RZ, P1, R90, R3, RZ ;  /* 0x000000035aff7210 */ /* 0x000fe40007f3e0ff */
[----:B------:R-:W-:-:S02]  /*7a40*/  PRMT R170, RZ, 0x7610, R170 ;  /* 0x00007610ffaa7816 */ /* 0x000fc400000000aa */
[----:B------:R0:W5:Y:S04]  /*7a50*/  @!P0 LDG.E.U16 R144, desc[UR14][R138.64] ;  /* 0x0000000e8a908981 */ /* 0x000168000c1e1500 */
[----:B---3--:R1:W-:Y:S01]  /*7a60*/  STS.U16 [R168+UR12+0x400], R135 ;  /* 0x00040087a8007988 */ /* 0x0083e2000800040c */
[--C-:B0-----:R-:W-:Y:S02]  /*7a70*/  IMAD.IADD R138, R90, 0x1, R3.reuse ;  /* 0x000000015a8a7824 */ /* 0x101fe400078e0203 */
[--C-:B------:R-:W-:Y:S01]  /*7a80*/  IMAD.X R139, R214, 0x1, R2.reuse, P1 ;  /* 0x00000001d68b7824 */ /* 0x100fe200008e0602 */
[CC--:B------:R-:W-:Y:S01]  /*7a90*/  IADD3 RZ, P1, R89.reuse, R3.reuse, RZ ;  /* 0x0000000359ff7210 */ /* 0x0c0fe20007f3e0ff */
[----:B--2---:R0:W-:Y:S04]  /*7aa0*/  STS.U16 [R168+UR12+0x800], R134 ;  /* 0x00080086a8007988 */ /* 0x0041e8000800040c */
[----:B------:R2:W3:Y:S01]  /*7ab0*/  @!P0 LDG.E.U16 R170, desc[UR14][R138.64] ;  /* 0x0000000e8aaa8981 */ /* 0x0004e2000c1e1500 */
[----:B-1----:R-:W-:Y:S01]  /*7ac0*/  IMAD.X R135, R212, 0x1, R2, P1 ;  /* 0x00000001d4877824 */ /* 0x002fe200008e0602 */
[----:B------:R-:W-:Y:S01]  /*7ad0*/  IADD3 RZ, P1, R88, R3, RZ ;  /* 0x0000000358ff7210 */ /* 0x000fe20007f3e0ff */
[----:B0-----:R-:W-:Y:S01]  /*7ae0*/  IMAD.IADD R134, R89, 0x1, R3 ;  /* 0x0000000159867824 */ /* 0x001fe200078e0203 */
[----:B--2---:R-:W-:-:S02]  /*7af0*/  PRMT R138, RZ, 0x7610, R138 ;  /* 0x00007610ff8a7816 */ /* 0x004fc4000000008a */
[----:B------:R-:W-:-:S04]  /*7b00*/  PRMT R139, RZ, 0x7610, R139 ;  /* 0x00007610ff8b7816 */ /* 0x000fc8000000008b */
[----:B------:R0:W2:Y:S04]  /*7b10*/  @!P0 LDG.E.U16 R138, desc[UR14][R134.64] ;  /* 0x0000000e868a8981 */ /* 0x0000a8000c1e1500 */
[----:B----4-:R1:W-:Y:S01]  /*7b20*/  STS.U16 [R168+UR12+0xc00], R133 ;  /* 0x000c0085a8007988 */ /* 0x0103e2000800040c */
[--C-:B0-----:R-:W-:Y:S02]  /*7b30*/  IMAD.IADD R134, R88, 0x1, R3.reuse ;  /* 0x0000000158867824 */ /* 0x101fe400078e0203 */
[--C-:B------:R-:W-:Y:S01]  /*7b40*/  IMAD.X R135, R210, 0x1, R2.reuse, P1 ;  /* 0x00000001d2877824 */ /* 0x100fe200008e0602 */
[-C--:B------:R-:W-:Y:S01]  /*7b50*/  IADD3 RZ, P1, R23, R3.reuse, RZ ;  /* 0x0000000317ff7210 */ /* 0x080fe20007f3e0ff */
[----:B------:R0:W-:Y:S04]  /*7b60*/  STS.U16 [R168+UR12+0x1000], R132 ;  /* 0x00100084a8007988 */ /* 0x0001e8000800040c */
[----:B------:R4:W2:Y:S01]  /*7b70*/  @!P0 LDG.E.U16 R139, desc[UR14][R134.64] ;  /* 0x0000000e868b8981 */ /* 0x0008a2000c1e1500 */
[----:B-1----:R-:W-:Y:S01]  /*7b80*/  IMAD.X R133, R209, 0x1, R2, P1 ;  /* 0x00000001d1857824 */ /* 0x002fe200008e0602 */
[----:B------:R-:W-:Y:S01]  /*7b90*/  IADD3 RZ, P1, R22, R3, RZ ;  /* 0x0000000316ff7210 */ /* 0x000fe20007f3e0ff */
[----:B0-----:R-:W-:Y:S01]  /*7ba0*/  IMAD.IADD R132, R23, 0x1, R3 ;  /* 0x0000000117847824 */ /* 0x001fe200078e0203 */
[----:B----4-:R-:W-:-:S02]  /*7bb0*/  PRMT R134, RZ, 0x7610, R134 ;  /* 0x00007610ff867816 */ /* 0x010fc40000000086 */
[----:B------:R-:W-:-:S04]  /*7bc0*/  PRMT R135, RZ, 0x7610, R135 ;  /* 0x00007610ff877816 */ /* 0x000fc80000000087 */
[----:B------:R0:W4:Y:S04]  /*7bd0*/  @!P0 LDG.E.U16 R134, desc[UR14][R132.64] ;  /* 0x0000000e84868981 */ /* 0x000128000c1e1500 */
[----:B------:R1:W-:Y:S01]  /*7be0*/  STS.U16 [R168+UR12+0x1400], R131 ;  /* 0x00140083a8007988 */ /* 0x0003e2000800040c */
[--C-:B0-----:R-:W-:Y:S02]  /*7bf0*/  IMAD.IADD R132, R22, 0x1, R3.reuse ;  /* 0x0000000116847824 */ /* 0x101fe400078e0203 */
[--C-:B------:R-:W-:Y:S01]  /*7c00*/  IMAD.X R133, R207, 0x1, R2.reuse, P1 ;  /* 0x00000001cf857824 */ /* 0x100fe200008e0602 */
[CC--:B------:R-:W-:Y:S01]  /*7c10*/  IADD3 RZ, P1, R21.reuse, R3.reuse, RZ ;  /* 0x0000000315ff7210 */ /* 0x0c0fe20007f3e0ff */
[----:B------:R0:W-:Y:S04]  /*7c20*/  STS.U16 [R168+UR12+0x1800], R130 ;  /* 0x00180082a8007988 */ /* 0x0001e8000800040c */
[----:B------:R0:W2:Y:S01]  /*7c30*/  @!P0 LDG.E.U16 R135, desc[UR14][R132.64] ;  /* 0x0000000e84878981 */ /* 0x0000a2000c1e1500 */
[----:B-1----:R-:W-:Y:S01]  /*7c40*/  IMAD.X R131, R206, 0x1, R2, P1 ;  /* 0x00000001ce837824 */ /* 0x002fe200008e0602 */
[----:B------:R-:W-:Y:S01]  /*7c50*/  IADD3 RZ, P1, R20, R3, RZ ;  /* 0x0000000314ff7210 */ /* 0x000fe20007f3e0ff */
[----:B0-----:R-:W-:Y:S01]  /*7c60*/  IMAD.IADD R130, R21, 0x1, R3 ;  /* 0x0000000115827824 */ /* 0x001fe200078e0203 */
[----:B------:R-:W-:-:S02]  /*7c70*/  PRMT R132, RZ, 0x7610, R132 ;  /* 0x00007610ff847816 */ /* 0x000fc40000000084 */
[----:B------:R-:W-:-:S04]  /*7c80*/  PRMT R133, RZ, 0x7610, R133 ;  /* 0x00007610ff857816 */ /* 0x000fc80000000085 */
[----:B------:R0:W2:Y:S04]  /*7c90*/  @!P0 LDG.E.U16 R132, desc[UR14][R130.64] ;  /* 0x0000000e82848981 */ /* 0x0000a8000c1e1500 */
[----:B------:R1:W-:Y:S01]  /*7ca0*/  STS.U16 [R168+UR12+0x1c00], R129 ;  /* 0x001c0081a8007988 */ /* 0x0003e2000800040c */
[--C-:B0-----:R-:W-:Y:S02]  /*7cb0*/  IMAD.IADD R130, R20, 0x1, R3.reuse ;  /* 0x0000000114827824 */ /* 0x101fe400078e0203 */
[--C-:B------:R-:W-:Y:S01]  /*7cc0*/  IMAD.X R131, R205, 0x1, R2.reuse, P1 ;  /* 0x00000001cd837824 */ /* 0x100fe200008e0602 */
[CC--:B------:R-:W-:Y:S01]  /*7cd0*/  IADD3 RZ, P1, R19.reuse, R3.reuse, RZ ;  /* 0x0000000313ff7210 */ /* 0x0c0fe20007f3e0ff */
[----:B------:R0:W-:Y:S04]  /*7ce0*/  STS.U16 [R168+UR12+0x2000], R128 ;  /* 0x00200080a8007988 */ /* 0x0001e8000800040c */
[----:B------:R0:W2:Y:S01]  /*7cf0*/  @!P0 LDG.E.U16 R133, desc[UR14][R130.64] ;  /* 0x0000000e82858981 */ /* 0x0000a2000c1e1500 */
[----:B-1----:R-:W-:Y:S01]  /*7d00*/  IMAD.X R129, R204, 0x1, R2, P1 ;  /* 0x00000001cc817824 */ /* 0x002fe200008e0602 */
[C---:B------:R-:W-:Y:S01]  /*7d10*/  IADD3 RZ, P1, R18.reuse, R3, RZ ;  /* 0x0000000312ff7210 */ /* 0x040fe20007f3e0ff */
[--C-:B0-----:R-:W-:Y:S01]  /*7d20*/  IMAD.IADD R128, R19, 0x1, R3.reuse ;  /* 0x0000000113807824 */ /* 0x101fe200078e0203 */
[----:B------:R-:W-:Y:S01]  /*7d30*/  PRMT R130, RZ, 0x7610, R130 ;  /* 0x00007610ff827816 */ /* 0x000fe20000000082 */
[----:B------:R0:W-:Y:S05]  /*7d40*/  STS.U16 [R168+UR12+0x2400], R112 ;  /* 0x00240070a8007988 */ /* 0x0001ea000800040c */
[----:B------:R1:W3:Y:S01]  /*7d50*/  @!P0 LDG.E.U16 R130, desc[UR14][R128.64] ;  /* 0x0000000e80828981 */ /* 0x0002e2000c1e1500 */
[----:B0-----:R-:W-:Y:S01]  /*7d60*/  PRMT R112, RZ, 0x7610, R112 ;  /* 0x00007610ff707816 */ /* 0x001fe20000000070 */
[----:B-1----:R-:W-:-:S02]  /*7d70*/  IMAD.IADD R128, R18, 0x1, R3 ;  /* 0x0000000112807824 */ /* 0x002fc400078e0203 */
[----:B------:R-:W-:Y:S01]  /*7d80*/  IMAD.X R129, R208, 0x1, R2, P1 ;  /* 0x00000001d0817824 */ /* 0x000fe200008e0602 */
[C---:B------:R-:W-:Y:S02]  /*7d90*/  IADD3 RZ, P1, R17.reuse, R3, RZ ;  /* 0x0000000311ff7210 */ /* 0x040fe40007f3e0ff */
[----:B------:R-:W-:Y:S02]  /*7da0*/  PRMT R131, RZ, 0x7610, R131 ;  /* 0x00007610ff837816 */ /* 0x000fe40000000083 */
[----:B------:R0:W2:Y:S04]  /*7db0*/  @!P0 LDG.E.U16 R112, desc[UR14][R128.64] ;  /* 0x0000000e80708981 */ /* 0x0000a8000c1e1500 */
[----:B------:R1:W-:Y:S01]  /*7dc0*/  STS.U16 [R168+UR12+0x2800], R145 ;  /* 0x00280091a8007988 */ /* 0x0003e2000800040c */
[----:B0-----:R-:W-:-:S02]  /*7dd0*/  IMAD.IADD R128, R17, 0x1, R3 ;  /* 0x0000000111807824 */ /* 0x001fc400078e0203 */
[----:B------:R-:W-:Y:S01]  /*7de0*/  IMAD.X R129, R180, 0x1, R2, P1 ;  /* 0x00000001b4817824 */ /* 0x000fe200008e0602 */
[C---:B------:R-:W-:Y:S02]  /*7df0*/  IADD3 RZ, P1, R16.reuse, R3, RZ ;  /* 0x0000000310ff7210 */ /* 0x040fe40007f3e0ff */
[----:B-1----:R-:W-:Y:S02]  /*7e00*/  PRMT R145, RZ, 0x7610, R145 ;  /* 0x00007610ff917816 */ /* 0x002fe40000000091 */
        /* <DEDUP_REMOVED lines=10> */
[----:B------:R-:W-:Y:S02]  /*7eb0*/  IADD3 RZ, P1, R14, R3, RZ ;  /* 0x000000030eff7210 */ /* 0x000fe40007f3e0ff */
[----:B-1----:R-:W-:Y:S02]  /*7ec0*/  PRMT R169, RZ, 0x7610, R169 ;  /* 0x00007610ffa97816 */ /* 0x002fe400000000a9 */
[----:B------:R0:W2:Y:S01]  /*7ed0*/  @!P0 LDG.E.U16 R149, desc[UR14][R128.64] ;  /* 0x0000000e80958981 */ /* 0x0000a2000c1e1500 */
[----:B------:R-:W-:-:S03]  /*7ee0*/  LOP3.LUT R174, R168, 0x20, RZ, 0x3c, !PT ;  /* 0x00000020a8ae7812 */ /* 0x000fc600078e3cff */
[----:B------:R1:W-:Y:S01]  /*7ef0*/  STS.U16 [R168+UR12+0x3400], R171 ;  /* 0x003400aba8007988 */ /* 0x0003e2000800040c */
[----:B0-----:R-:W-:Y:S02]  /*7f00*/  IMAD.IADD R128, R14, 0x1, R3 ;  /* 0x000000010e807824 */ /* 0x001fe400078e0203 */
[----:B------:R-:W-:Y:S01]  /*7f10*/  IMAD.X R129, R202, 0x1, R2, P1 ;  /* 0x00000001ca817824 */ /* 0x000fe200008e0602 */
[C---:B------:R-:W-:Y:S02]  /*7f20*/  IADD3 RZ, P1, R13.reuse, R3, RZ ;  /* 0x000000030dff7210 */ /* 0x040fe40007f3e0ff */
[----:B-1----:R-:W-:Y:S02]  /*7f30*/  PRMT R171, RZ, 0x7610, R171 ;  /* 0x00007610ffab7816 */ /* 0x002fe400000000ab */
[----:B------:R0:W2:Y:S04]  /*7f40*/  @!P0 LDG.E.U16 R169, desc[UR14][R128.64] ;  /* 0x0000000e80a98981 */ /* 0x0000a8000c1e1500 */
[----:B------:R-:W-:Y:S01]  /*7f50*/  STS.U16 [R168+UR12+0x3800], R173 ;  /* 0x003800ada8007988 */ /* 0x000fe2000800040c */
[----:B0-----:R-:W-:-:S02]  /*7f60*/  IMAD.IADD R128, R13, 0x1, R3 ;  /* 0x000000010d807824 */ /* 0x001fc400078e0203 */
[----:B------:R-:W-:Y:S01]  /*7f70*/  IMAD.X R129, R184, 0x1, R2, P1 ;  /* 0x00000001b8817824 */ /* 0x000fe200008e0602 */
[C---:B------:R-:W-:Y:S01]  /*7f80*/  IADD3 RZ, P1, R12.reuse, R3, RZ ;  /* 0x000000030cff7210 */ /* 0x040fe20007f3e0ff */
[----:B------:R-:W-:Y:S04]  /*7f90*/  STS.U16 [R168+UR12+0x3c00], R172 ;  /* 0x003c00aca8007988 */ /* 0x000fe8000800040c */
[----:B------:R0:W-:Y:S04]  /*7fa0*/  STS.U16 [R174+UR12+0x100], R116 ;  /* 0x00010074ae007988 */ /* 0x0001e8000800040c */
[----:B------:R1:W2:Y:S01]  /*7fb0*/  @!P0 LDG.E.U16 R171, desc[UR14][R128.64] ;  /* 0x0000000e80ab8981 */ /* 0x0002a2000c1e1500 */
[----:B0-----:R-:W-:Y:S01]  /*7fc0*/  PRMT R116, RZ, 0x7610, R116 ;  /* 0x00007610ff747816 */ /* 0x001fe20000000074 */
[----:B-1----:R-:W-:-:S02]  /*7fd0*/  IMAD.IADD R128, R12, 0x1, R3 ;  /* 0x000000010c807824 */ /* 0x002fc400078e0203 */
[----:B------:R-:W-:Y:S01]  /*7fe0*/  IMAD.X R129, R201, 0x1, R2, P1 ;  /* 0x00000001c9817824 */ /* 0x000fe200008e0602 */
[CC--:B------:R-:W-:Y:S02]  /*7ff0*/  IADD3 RZ, P1, R11.reuse, R3.reuse, RZ ;  /* 0x000000030bff7210 */ /* 0x0c0fe40007f3e0ff */
[----:B------:R-:W-:Y:S02]  /*8000*/  PRMT R172, RZ, 0x7610, R172 ;  /* 0x00007610ffac7816 */ /* 0x000fe400000000ac */
[----:B------:R0:W2:Y:S01]  /*8010*/  @!P0 LDG.E.U16 R116, desc[UR14][R128.64] ;  /* 0x0000000e80748981 */ /* 0x0000a2000c1e1500 */
[----:B------:R-:W-:Y:S01]  /*8020*/  PRMT R173, RZ, 0x7610, R173 ;  /* 0x00007610ffad7816 */ /* 0x000fe200000000ad */
[----:B0-----:R-:W-:Y:S02]  /*8030*/  IMAD.IADD R128, R11, 0x1, R3 ;  /* 0x000000010b807824 */ /* 0x001fe400078e0203 */
[----:B------:R-:W-:Y:S01]  /*8040*/  IMAD.X R129, R186, 0x1, R2, P1 ;  /* 0x00000001ba817824 */ /* 0x000fe200008e0602 */
[----:B------:R-:W-:-:S04]  /*8050*/  IADD3 RZ, P1, R10, R3, RZ ;  /* 0x000000030aff7210 */ /* 0x000fc80007f3e0ff */
[----:B------:R0:W2:Y:S04]  /*8060*/  @!P0 LDG.E.U16 R172, desc[UR14][R128.64] ;  /* 0x0000000e80ac8981 */ /* 0x0000a8000c1e1500 */
[----:B------:R1:W-:Y:S01]  /*8070*/  STS.U16 [R174+UR12+0xd00], R126 ;  /* 0x000d007eae007988 */ /* 0x0003e2000800040c */
[----:B0-----:R-:W-:Y:S02]  /*8080*/  IMAD.IADD R128, R10, 0x1, R3 ;  /* 0x000000010a807824 */ /* 0x001fe400078e0203 */
[----:B------:R-:W-:Y:S01]  /*8090*/  IMAD.X R129, R200, 0x1, R2, P1 ;  /* 0x00000001c8817824 */ /* 0x000fe200008e0602 */
[----:B------:R-:W-:Y:S02]  /*80a0*/  IADD3 RZ, P1, R9, R3, RZ ;  /* 0x0000000309ff7210 */ /* 0x000fe40007f3e0ff */
[----:B-1----:R-:W-:-:S02]  /*80b0*/  PRMT R126, RZ, 0x7610, R126 ;  /* 0x00007610ff7e7816 */ /* 0x002fc4000000007e */
        /* <DEDUP_REMOVED lines=8> */
[CC--:B------:R-:W-:Y:S01]  /*8140*/  IADD3 RZ, P1, R7.reuse, R3.reuse, RZ ;  /* 0x0000000307ff7210 */ /* 0x0c0fe20007f3e0ff */
[--C-:B0-----:R-:W-:Y:S01]  /*8150*/  IMAD.IADD R114, R8, 0x1, R3.reuse ;  /* 0x0000000108727824 */ /* 0x101fe200078e0203 */
[----:B-----5:R-:W-:Y:S01]  /*8160*/  PRMT R128, RZ, 0x7610, R128 ;  /* 0x00007610ff807816 */ /* 0x020fe20000000080 */
[----:B------:R0:W-:Y:S04]  /*8170*/  STS.U16 [R174+UR12+0x500], R105 ;  /* 0x00050069ae007988 */ /* 0x0001e8000800040c */
[----:B------:R1:W-:Y:S04]  /*8180*/  STS.U16 [R174+UR12+0x1500], R104 ;  /* 0x00150068ae007988 */ /* 0x0003e8000800040c */
[----:B------:R5:W2:Y:S01]  /*8190*/  @!P0 LDG.E.U16 R128, desc[UR14][R114.64] ;  /* 0x0000000e72808981 */ /* 0x000aa2000c1e1500 */
[----:B0-----:R-:W-:Y:S01]  /*81a0*/  IMAD.X R105, R190, 0x1, R2, P1 ;  /* 0x00000001be697824 */ /* 0x001fe200008e0602 */
[----:B------:R-:W-:Y:S01]  /*81b0*/  IADD3 RZ, P1, R6, R3, RZ ;  /* 0x0000000306ff7210 */ /* 0x000fe20007f3e0ff */
[----:B-1----:R-:W-:Y:S01]  /*81c0*/  IMAD.IADD R104, R7, 0x1, R3 ;  /* 0x0000000107687824 */ /* 0x002fe200078e0203 */
[----:B-----5:R-:W-:-:S02]  /*81d0*/  PRMT R114, RZ, 0x7610, R114 ;  /* 0x00007610ff727816 */ /* 0x020fc40000000072 */
[----:B------:R-:W-:-:S04]  /*81e0*/  PRMT R115, RZ, 0x7610, R115 ;  /* 0x00007610ff737816 */ /* 0x000fc80000000073 */
[----:B------:R0:W5:Y:S04]  /*81f0*/  @!P0 LDG.E.U16 R114, desc[UR14][R104.64] ;  /* 0x0000000e68728981 */ /* 0x000168000c1e1500 */
[----:B------:R1:W-:Y:S01]  /*8200*/  STS.U16 [R174+UR12+0x1d00], R125 ;  /* 0x001d007dae007988 */ /* 0x0003e2000800040c */
[----:B0-----:R-:W-:Y:S02]  /*8210*/  IMAD.IADD R104, R6, 0x1, R3 ;  /* 0x0000000106687824 */ /* 0x001fe400078e0203 */
[----:B------:R-:W-:Y:S01]  /*8220*/  IMAD.X R105, R198, 0x1, R2, P1 ;  /* 0x00000001c6697824 */ /* 0x000fe200008e0602 */
[----:B------:R-:W-:Y:S02]  /*8230*/  IADD3 RZ, P1, R5, R3, RZ ;  /* 0x0000000305ff7210 */ /* 0x000fe40007f3e0ff */
[----:B-1----:R-:W-:-:S02]  /*8240*/  PRMT R125, RZ, 0x7610, R125 ;  /* 0x00007610ff7d7816 */ /* 0x002fc4000000007d */
[----:B------:R0:W5:Y:S04]  /*8250*/  @!P0 LDG.E.U16 R115, desc[UR14][R104.64] ;  /* 0x0000000e68738981 */ /* 0x000168000c1e1500 */
[----:B------:R1:W-:Y:S01]  /*8260*/  STS.U16 [R174+UR12+0x2100], R113 ;  /* 0x00210071ae007988 */ /* 0x0003e2000800040c */
[----:B0-----:R-:W-:Y:S02]  /*8270*/  IMAD.IADD R104, R5, 0x1, R3 ;  /* 0x0000000105687824 */ /* 0x001fe400078e0203 */
[----:B------:R-:W-:Y:S01]  /*8280*/  IMAD.X R105, R192, 0x1, R2, P1 ;  /* 0x00000001c0697824 */ /* 0x000fe200008e0602 */
[----:B------:R-:W-:Y:S02]  /*8290*/  IADD3 RZ, P1, R4, R3, RZ ;  /* 0x0000000304ff7210 */ /* 0x000fe40007f3e0ff */
[----:B-1----:R-:W-:-:S02]  /*82a0*/  PRMT R113, RZ, 0x7610, R113 ;  /* 0x00007610ff717816 */ /* 0x002fc40000000071 */
[----:B------:R0:W5:Y:S02]  /*82b0*/  @!P0 LDG.E.U16 R125, desc[UR14][R104.64] ;  /* 0x0000000e687d8981 */ /* 0x000164000c1e1500 */
[----:B0-----:R-:W-:Y:S02]  /*82c0*/  IMAD.IADD R104, R4, 0x1, R3 ;  /* 0x0000000104687824 */ /* 0x001fe400078e0203 */
[----:B------:R-:W-:Y:S01]  /*82d0*/  IMAD.X R105, R194, 0x1, R2, P1 ;  /* 0x00000001c2697824 */ /* 0x000fe200008e0602 */
[----:B------:R0:W-:Y:S04]  /*82e0*/  STS.U16 [R174+UR12+0x2500], R103 ;  /* 0x00250067ae007988 */ /* 0x0001e8000800040c */
[----:B------:R1:W5:Y:S01]  /*82f0*/  @!P0 LDG.E.U16 R113, desc[UR14][R104.64] ;  /* 0x0000000e68718981 */ /* 0x000362000c1e1500 */
[----:B0-----:R-:W-:-:S02]  /*8300*/  PRMT R103, RZ, 0x7610, R103 ;  /* 0x00007610ff677816 */ /* 0x001fc40000000067 */
[----:B-1----:R-:W-:-:S05]  /*8310*/  IADD3 R104, P1, R197, R3, RZ ;  /* 0x00000003c5687210 */ /* 0x002fca0007f3e0ff */
[----:B------:R-:W-:Y:S01]  /*8320*/  IMAD.X R105, R196, 0x1, R2, P1 ;  /* 0x00000001c4697824 */ /* 0x000fe200008e0602 */
[----:B------:R0:W-:Y:S04]  /*8330*/  STS.U16 [R174+UR12+0x1900], R127 ;  /* 0x0019007fae007988 */ /* 0x0001e8000800040c */
[----:B------:R1:W4:Y:S01]  /*8340*/  @!P0 LDG.E.U16 R103, desc[UR14][R104.64] ;  /* 0x0000000e68678981 */ /* 0x000322000c1e1500 */
[----:B0-----:R-:W-:Y:S02]  /*8350*/  PRMT R127, RZ, 0x7610, R127 ;  /* 0x00007610ff7f7816 */ /* 0x001fe4000000007f */
[----:B-1----:R-:W-:-:S05]  /*8360*/  IADD3 R104, P1, R185, R3, RZ ;  /* 0x00000003b9687210 */ /* 0x002fca0007f3e0ff */
[----:B------:R-:W-:-:S05]  /*8370*/  IMAD.X R105, R183, 0x1, R2, P1 ;  /* 0x00000001b7697824 */ /* 0x000fca00008e0602 */
[----:B------:R0:W5:Y:S01]  /*8380*/  @!P0 LDG.E.U16 R127, desc[UR14][R104.64] ;  /* 0x0000000e687f8981 */ /* 0x000162000c1e1500 */
[----:B------:R-:W-:Y:S02]  /*8390*/  PRMT R129, RZ, 0x7610, R129 ;  /* 0x00007610ff817816 */ /* 0x000fe40000000081 */
[----:B0-----:R-:W-:-:S05]  /*83a0*/  IADD3 R104, P1, R181, R3, RZ ;  /* 0x00000003b5687210 */ /* 0x001fca0007f3e0ff */
[----:B------:R-:W-:Y:S01]  /*83b0*/  IMAD.X R105, R178, 0x1, R2, P1 ;  /* 0x00000001b2697824 */ /* 0x000fe200008e0602 */
[----:B------:R0:W-:Y:S04]  /*83c0*/  STS.U16 [R174+UR12+0x2900], R146 ;  /* 0x00290092ae007988 */ /* 0x0001e8000800040c */
[----:B------:R1:W5:Y:S01]  /*83d0*/  @!P0 LDG.E.U16 R129, desc[UR14][R104.64] ;  /* 0x0000000e68818981 */ /* 0x000362000c1e1500 */
[----:B0-----:R-:W-:Y:S02]  /*83e0*/  PRMT R146, RZ, 0x7610, R146 ;  /* 0x00007610ff927816 */ /* 0x001fe40000000092 */
[----:B-1----:R-:W-:-:S05]  /*83f0*/  IADD3 R104, P1, R175, R3, RZ ;  /* 0x00000003af687210 */ /* 0x002fca0007f3e0ff */
[----:B------:R-:W-:Y:S01]  /*8400*/  IMAD.X R105, R249, 0x1, R2, P1 ;  /* 0x00000001f9697824 */ /* 0x000fe200008e0602 */
[----:B------:R-:W-:Y:S04]  /*8410*/  STL [R1+0x1b4], R197 ;  /* 0x0001b4c501007387 */ /* 0x000fe80000100800 */
[----:B------:R0:W5:Y:S04]  /*8420*/  @!P0 LDG.E.U16 R146, desc[UR14][R104.64] ;  /* 0x0000000e68928981 */ /* 0x000168000c1e1500 */
[----:B------:R-:W-:Y:S04]  /*8430*/  STL [R1+0x1b8], R196 ;  /* 0x0001b8c401007387 */ /* 0x000fe80000100800 */
[----:B------:R-:W3:Y:S01]  /*8440*/  LDL R175, [R1+0x34] ;  /* 0x0000340001af7983 */ /* 0x000ee20000100800 */
[----:B0-----:R-:W-:-:S03]  /*8450*/  IADD3 R104, P1, R177, R3, RZ ;  /* 0x00000003b1687210 */ /* 0x001fc60007f3e0ff */
[----:B------:R-:W-:Y:S02]  /*8460*/  STL [R1+0x1c4], R249 ;  /* 0x0001c4f901007387 */ /* 0x000fe40000100800 */
[----:B------:R-:W-:Y:S02]  /*8470*/  IMAD.X R105, R245, 0x1, R2, P1 ;  /* 0x00000001f5697824 */ /* 0x000fe400008e0602 */
[----:B------:R-:W2:Y:S04]  /*8480*/  LDL R183, [R1+0x80] ;  /* 0x0000800001b77983 */ /* 0x000ea80000100800 */
[----:B------:R0:W-:Y:S04]  /*8490*/  STL [R1+0x1cc], R245 ;  /* 0x0001ccf501007387 */ /* 0x0001e80000100800 */
[----:B0-----:R-:W4:Y:S04]  /*84a0*/  LDL.LU R245, [R1+0x44] ;  /* 0x0000440001f57983 */ /* 0x001f280000300800 */
[----:B------:R0:W-:Y:S04]  /*84b0*/  STS.U16 [R174+UR12+0x2d00], R150 ;  /* 0x002d0096ae007988 */ /* 0x0001e8000800040c */
[----:B------:R1:W-:Y:S04]  /*84c0*/  STS.U16 [R174+UR12+0x3100], R153 ;  /* 0x00310099ae007988 */ /* 0x0003e8000800040c */
[----:B------:R-:W5:Y:S01]  /*84d0*/  LDL R181, [R1+0x90] ;  /* 0x0000900001b57983 */ /* 0x000f620000100800 */
[----:B0-----:R-:W-:-:S03]  /*84e0*/  PRMT R150, RZ, 0x7610, R150 ;  /* 0x00007610ff967816 */ /* 0x001fc60000000096 */
[----:B------:R-:W5:Y:S04]  /*84f0*/  LDL R178, [R1+0xc] ;  /* 0x00000c0001b27983 */ /* 0x000f680000100800 */
[----:B------:R0:W5:Y:S01]  /*8500*/  @!P0 LDG.E.U16 R150, desc[UR14][R104.64] ;  /* 0x0000000e68968981 */ /* 0x000162000c1e1500 */
[----:B-1----:R-:W-:-:S03]  /*8510*/  PRMT R153, RZ, 0x7610, R153 ;  /* 0x00007610ff997816 */ /* 0x002fc60000000099 */
[----:B------:R-:W5:Y:S01]  /*8520*/  LDL R177, [R1+0x1c] ;  /* 0x00001c0001b17983 */ /* 0x000f620000100800 */
[----:B0-----:R-:W-:-:S05]  /*8530*/  IADD3 R104, P1, R176, R3, RZ ;  /* 0x00000003b0687210 */ /* 0x001fca0007f3e0ff */
[----:B------:R-:W-:Y:S01]  /*8540*/  IMAD.X R105, R241, 0x1, R2, P1 ;  /* 0x00000001f1697824 */ /* 0x000fe200008e0602 */
[----:B------:R-:W-:Y:S04]  /*8550*/  STL [R1+0x1d0], R241 ;  /* 0x0001d0f101007387 */ /* 0x000fe80000100800 */
[----:B------:R4:W5:Y:S04]  /*8560*/  @!P0 LDG.E.U16 R153, desc[UR14][R104.64] ;  /* 0x0000000e68998981 */ /* 0x000968000c1e1500 */
[----:B------:R0:W-:Y:S02]  /*8570*/  STS.U16 [R174+UR12+0x3d00], R141 ;  /* 0x003d008dae007988 */ /* 0x0001e4000800040c */
[----:B0-----:R-:W-:-:S02]  /*8580*/  PRMT R141, RZ, 0x7610, R141 ;  /* 0x00007610ff8d7816 */ /* 0x001fc4000000008d */
[----:B------:R-:W-:Y:S04]  /*8590*/  STS.U16 [R174+UR12+0x3500], R156 ;  /* 0x0035009cae007988 */ /* 0x000fe8000800040c */
[----:B------:R-:W-:Y:S01]  /*85a0*/  STS.U16 [R174+UR12+0x3900], R159 ;  /* 0x0039009fae007988 */ /* 0x000fe2000800040c */
[----:B----4-:R-:W-:-:S03]  /*85b0*/  IADD3 R104, P1, R245, R3, RZ ;  /* 0x00000003f5687210 */ /* 0x010fc60007f3e0ff */
[----:B------:R-:W-:Y:S02]  /*85c0*/  STL [R1+0x1d4], R245 ;  /* 0x0001d4f501007387 */ /* 0x000fe40000100800 */
[----:B------:R-:W-:Y:S02]  /*85d0*/  IMAD.X R105, R237, 0x1, R2, P1 ;  /* 0x00000001ed697824 */ /* 0x000fe400008e0602 */
[----:B------:R0:W-:Y:S04]  /*85e0*/  STL [R1+0x1d8], R237 ;  /* 0x0001d8ed01007387 */ /* 0x0001e80000100800 */
[----:B------:R3:W4:Y:S04]  /*85f0*/  @!P0 LDG.E.U16 R141, desc[UR14][R104.64] ;  /* 0x0000000e688d8981 */ /* 0x000728000c1e1500 */
[----:B0-----:R-:W2:Y:S04]  /*8600*/  LDL.LU R237, [R1+0x24] ;  /* 0x0000240001ed7983 */ /* 0x001ea80000300800 */
[----:B------:R-:W4:Y:S01]  /*8610*/  LDL R176, [R1+0x70] ;  /* 0x0000700001b07983 */ /* 0x000f220000100800 */
[----:B---3--:R-:W-:-:S03]  /*8620*/  IADD3 R104, P1, R175, R3, RZ ;  /* 0x00000003af687210 */ /* 0x008fc60007f3e0ff */
[----:B------:R-:W3:Y:S04]  /*8630*/  LDL R175, [R1+0x60] ;  /* 0x0000600001af7983 */ /* 0x000ee80000100800 */
[----:B------:R-:W-:Y:S04]  /*8640*/  STL [R1+0x1c0], R252 ;  /* 0x0001c0fc01007387 */ /* 0x000fe80000100800 */
[----:B------:R-:W3:Y:S04]  /*8650*/  LDL R174, [R1+0x40] ;  /* 0x0000400001ae7983 */ /* 0x000ee80000100800 */
[----:B------:R-:W3:Y:S01]  /*8660*/  LDL.LU R249, [R1+0x50] ;  /* 0x0000500001f97983 */ /* 0x000ee20000300800 */
[----:B------:R-:W-:Y:S01]  /*8670*/  LOP3.LUT R156, R168, 0x40, RZ, 0x3c, !PT ;  /* 0x00000040a89c7812 */ /* 0x000fe200078e3cff */
[----:B------:R-:W-:-:S04]  /*8680*/  IMAD.X R105, R233, 0x1, R2, P1 ;  /* 0x00000001e9697824 */ /* 0x000fc800008e0602 */
[----:B------:R0:W-:Y:S02]  /*8690*/  STS.U16 [R156+UR12+0x200], R111 ;  /* 0x0002006f9c007988 */ /* 0x0001e4000800040c */
[----:B0-----:R-:W-:Y:S02]  /*86a0*/  PRMT R111, RZ, 0x7610, R111 ;  /* 0x00007610ff6f7816 */ /* 0x001fe4000000006f */
[----:B------:R0:W-:Y:S04]  /*86b0*/  STS.U16 [R156+UR12+0x600], R106 ;  /* 0x0006006a9c007988 */ /* 0x0001e8000800040c */
[----:B------:R2:W3:Y:S01]  /*86c0*/  @!P0 LDG.E.U16 R111, desc[UR14][R104.64] ;  /* 0x0000000e686f8981 */ /* 0x0004e2000c1e1500 */
[----:B0-----:R-:W-:-:S03]  /*86d0*/  PRMT R106, RZ, 0x7610, R106 ;  /* 0x00007610ff6a7816 */ /* 0x001fc6000000006a */
[----:B------:R0:W-:Y:S02]  /*86e0*/  STS.U16 [R156+UR12+0xa00], R118 ;  /* 0x000a00769c007988 */ /* 0x0001e4000800040c */
[----:B0-----:R-:W-:Y:S02]  /*86f0*/  PRMT R118, RZ, 0x7610, R118 ;  /* 0x00007610ff767816 */ /* 0x001fe40000000076 */
[----:B------:R0:W-:Y:S02]  /*8700*/  STS.U16 [R156+UR12+0xe00], R124 ;  /* 0x000e007c9c007988 */ /* 0x0001e4000800040c */
[----:B0-----:R-:W-:Y:S02]  /*8710*/  PRMT R124, RZ, 0x7610, R124 ;  /* 0x00007610ff7c7816 */ /* 0x001fe4000000007c */
[----:B------:R0:W-:Y:S02]  /*8720*/  STS.U16 [R156+UR12+0x1200], R123 ;  /* 0x0012007b9c007988 */ /* 0x0001e4000800040c */
[----:B0-----:R-:W-:-:S02]  /*8730*/  PRMT R123, RZ, 0x7610, R123 ;  /* 0x00007610ff7b7816 */ /* 0x001fc4000000007b */
[----:B------:R0:W-:Y:S04]  /*8740*/  STS.U16 [R156+UR12+0x1600], R122 ;  /* 0x0016007a9c007988 */ /* 0x0001e8000800040c */
[----:B------:R-:W-:Y:S01]  /*8750*/  STL [R1+0x1bc], R0 ;  /* 0x0001bc0001007387 */ /* 0x000fe20000100800 */
[----:B0-----:R-:W-:-:S03]  /*8760*/  PRMT R122, RZ, 0x7610, R122 ;  /* 0x00007610ff7a7816 */ /* 0x001fc6000000007a */
[----:B------:R0:W-:Y:S02]  /*8770*/  STS.U16 [R156+UR12+0x1a00], R121 ;  /* 0x001a00799c007988 */ /* 0x0001e4000800040c */
[----:B0-----:R-:W-:Y:S02]  /*8780*/  PRMT R121, RZ, 0x7610, R121 ;  /* 0x00007610ff797816 */ /* 0x001fe40000000079 */
[----:B------:R0:W-:Y:S02]  /*8790*/  STS.U16 [R156+UR12+0x1e00], R120 ;  /* 0x001e00789c007988 */ /* 0x0001e4000800040c */
[----:B0-----:R-:W-:Y:S02]  /*87a0*/  PRMT R120, RZ, 0x7610, R120 ;  /* 0x00007610ff787816 */ /* 0x001fe40000000078 */
[----:B--2---:R-:W-:-:S05]  /*87b0*/  IADD3 R104, P1, R237, R3, RZ ;  /* 0x00000003ed687210 */ /* 0x004fca0007f3e0ff */
[----:B------:R-:W-:-:S05]  /*87c0*/  IMAD.X R105, R227, 0x1, R2, P1 ;  /* 0x00000001e3697824 */ /* 0x000fca00008e0602 */
[----:B------:R0:W2:Y:S02]  /*87d0*/  @!P0 LDG.E.U16 R106, desc[UR14][R104.64] ;  /* 0x0000000e686a8981 */ /* 0x0000a4000c1e1500 */
[----:B0-----:R-:W-:-:S05]  /*87e0*/  IADD3 R104, P1, R183, R3, RZ ;  /* 0x00000003b7687210 */ /* 0x001fca0007f3e0ff */
[----:B------:R-:W-:-:S05]  /*87f0*/  IMAD.X R105, R252, 0x1, R2, P1 ;  /* 0x00000001fc697824 */ /* 0x000fca00008e0602 */
[----:B------:R5:W2:Y:S02]  /*8800*/  @!P0 LDG.E.U16 R118, desc[UR14][R104.64] ;  /* 0x0000000e68768981 */ /* 0x000aa4000c1e1500 */
[----:B-----5:R-:W-:-:S05]  /*8810*/  IADD3 R104, P1, R181, R3, RZ ;  /* 0x00000003b5687210 */ /* 0x020fca0007f3e0ff */
[----:B------:R-:W-:-:S05]  /*8820*/  IMAD.X R105, R178, 0x1, R2, P1 ;  /* 0x00000001b2697824 */ /* 0x000fca00008e0602 */
[----:B------:R0:W5:Y:S02]  /*8830*/  @!P0 LDG.E.U16 R124, desc[UR14][R104.64] ;  /* 0x0000000e687c8981 */ /* 0x000164000c1e1500 */
[-C--:B0-----:R-:W-:Y:S02]  /*8840*/  IADD3 R104, P1, R0, R3.reuse, RZ ;  /* 0x0000000300687210 */ /* 0x081fe40007f3e0ff */
[----:B------:R-:W2:Y:S03]  /*8850*/  LDL.LU R0, [R1+0x7c] ;  /* 0x00007c0001007983 */ /* 0x000ea60000300800 */
[----:B------:R-:W-:Y:S01]  /*8860*/  IMAD.X R105, R177, 0x1, R2, P1 ;  /* 0x00000001b1697824 */ /* 0x000fe200008e0602 */
[----:B------:R-:W5:Y:S04]  /*8870*/  LDL.LU R245, [R1+0x30] ;  /* 0x0000300001f57983 */ /* 0x000f680000300800 */
[----:B------:R4:W2:Y:S02]  /*8880*/  @!P0 LDG.E.U16 R123, desc[UR14][R104.64] ;  /* 0x0000000e687b8981 */ /* 0x0008a4000c1e1500 */
[----:B----4-:R-:W-:-:S05]  /*8890*/  IADD3 R104, P1, R176, R3, RZ ;  /* 0x00000003b0687210 */ /* 0x010fca0007f3e0ff */
[----:B------:R-:W-:Y:S01]  /*88a0*/  IMAD.X R105, R248, 0x1, R2, P1 ;  /* 0x00000001f8697824 */ /* 0x000fe200008e0602 */
[----:B------:R-:W-:Y:S04]  /*88b0*/  STL [R1+0x1c8], R248 ;  /* 0x0001c8f801007387 */ /* 0x000fe80000100800 */
[----:B------:R3:W4:Y:S04]  /*88c0*/  @!P0 LDG.E.U16 R122, desc[UR14][R104.64] ;  /* 0x0000000e687a8981 */ /* 0x000728000c1e1500 */
[----:B------:R-:W2:Y:S04]  /*88d0*/  LDL R178, [R1+0x9c] ;  /* 0x00009c0001b27983 */ /* 0x000ea80000100800 */
[----:B------:R-:W4:Y:S01]  /*88e0*/  LDL R177, [R1+0x18] ;  /* 0x0000180001b17983 */ /* 0x000f220000100800 */
[----:B---3--:R-:W-:-:S03]  /*88f0*/  IADD3 R104, P1, R175, R3, RZ ;  /* 0x00000003af687210 */ /* 0x008fc60007f3e0ff */
[----:B------:R-:W3:Y:S02]  /*8900*/  LDL R176, [R1+0x8c] ;  /* 0x00008c0001b07983 */ /* 0x000ee40000100800 */
[----:B------:R-:W-:Y:S02]  /*8910*/  IMAD.X R105, R244, 0x1, R2, P1 ;  /* 0x00000001f4697824 */ /* 0x000fe400008e0602 */
[----:B------:R-:W3:Y:S04]  /*8920*/  LDL R175, [R1+0x8] ;  /* 0x0000080001af7983 */ /* 0x000ee80000100800 */
[----:B------:R0:W-:Y:S04]  /*8930*/  STL [R1+0x1dc], R244 ;  /* 0x0001dcf401007387 */ /* 0x0001e80000100800 */
[----:B------:R1:W3:Y:S04]  /*8940*/  @!P0 LDG.E.U16 R121, desc[UR14][R104.64] ;  /* 0x0000000e68798981 */ /* 0x0002e8000c1e1500 */
[----:B0-----:R-:W2:Y:S01]  /*8950*/  LDL.LU R244, [R1+0x20] ;  /* 0x0000200001f47983 */ /* 0x001ea20000300800 */
[----:B-1----:R-:W-:-:S05]  /*8960*/  IADD3 R104, P1, R249, R3, RZ ;  /* 0x00000003f9687210 */ /* 0x002fca0007f3e0ff */
[----:B------:R-:W-:-:S05]  /*8970*/  IMAD.X R105, R240, 0x1, R2, P1 ;  /* 0x00000001f0697824 */ /* 0x000fca00008e0602 */
[----:B------:R0:W3:Y:S02]  /*8980*/  @!P0 LDG.E.U16 R120, desc[UR14][R104.64] ;  /* 0x0000000e68788981 */ /* 0x0000e4000c1e1500 */
[----:B0-----:R-:W-:Y:S02]  /*8990*/  IADD3 R104, P1, R174, R3, RZ ;  /* 0x00000003ae687210 */ /* 0x001fe40007f3e0ff */
[----:B------:R-:W3:Y:S04]  /*89a0*/  LDL R174, [R1+0x6c] ;  /* 0x00006c0001ae7983 */ /* 0x000ee80000100800 */
[----:B------:R0:W-:Y:S01]  /*89b0*/  STS.U16 [R156+UR12+0x2200], R108 ;  /* 0x0022006c9c007988 */ /* 0x0001e2000800040c */
[----:B------:R-:W-:Y:S01]  /*89c0*/  IMAD.X R105, R236, 0x1, R2, P1 ;  /* 0x00000001ec697824 */ /* 0x000fe200008e0602 */
[----:B0-----:R-:W-:-:S02]  /*89d0*/  PRMT R108, RZ, 0x7610, R108 ;  /* 0x00007610ff6c7816 */ /* 0x001fc4000000006c */
        /* <DEDUP_REMOVED lines=9> */
[----:B------:R0:W-:Y:S02]  /*8a70*/  STS.U16 [R156+UR12+0x3600], R157 ;  /* 0x0036009d9c007988 */ /* 0x0001e4000800040c */
[----:B0-----:R-:W-:Y:S02]  /*8a80*/  PRMT R157, RZ, 0x7610, R157 ;  /* 0x00007610ff9d7816 */ /* 0x001fe4000000009d */
[----:B-----5:R-:W-:-:S05]  /*8a90*/  IADD3 R104, P1, R245, R3, RZ ;  /* 0x00000003f5687210 */ /* 0x020fca0007f3e0ff */
[----:B------:R-:W-:-:S05]  /*8aa0*/  IMAD.X R105, R232, 0x1, R2, P1 ;  /* 0x00000001e8697824 */ /* 0x000fca00008e0602 */
[----:B------:R2:W5:Y:S02]  /*8ab0*/  @!P0 LDG.E.U16 R119, desc[UR14][R104.64] ;  /* 0x0000000e68778981 */ /* 0x000564000c1e1500 */
[----:B--2---:R-:W-:-:S05]  /*8ac0*/  IADD3 R104, P1, R244, R3, RZ ;  /* 0x00000003f4687210 */ /* 0x004fca0007f3e0ff */
[----:B------:R-:W-:-:S05]  /*8ad0*/  IMAD.X R105, R226, 0x1, R2, P1 ;  /* 0x00000001e2697824 */ /* 0x000fca00008e0602 */
[----:B------:R0:W2:Y:S02]  /*8ae0*/  @!P0 LDG.E.U16 R147, desc[UR14][R104.64] ;  /* 0x0000000e68938981 */ /* 0x0000a4000c1e1500 */
[----:B0-----:R-:W-:-:S05]  /*8af0*/  IADD3 R104, P1, R178, R3, RZ ;  /* 0x00000003b2687210 */ /* 0x001fca0007f3e0ff */
[----:B----4-:R-:W-:-:S05]  /*8b00*/  IMAD.X R105, R177, 0x1, R2, P1 ;  /* 0x00000001b1697824 */ /* 0x010fca00008e0602 */
[----:B------:R3:W4:Y:S02]  /*8b10*/  @!P0 LDG.E.U16 R151, desc[UR14][R104.64] ;  /* 0x0000000e68978981 */ /* 0x000724000c1e1500 */
[----:B---3--:R-:W-:Y:S02]  /*8b20*/  IADD3 R104, P1, R176, R3, RZ ;  /* 0x00000003b0687210 */ /* 0x008fe40007f3e0ff */
[----:B------:R-:W3:Y:S04]  /*8b30*/  LDL.LU R176, [R1+0x2c] ;  /* 0x00002c0001b07983 */ /* 0x000ee80000300800 */
[----:B------:R-:W5:Y:S01]  /*8b40*/  LDL.LU R248, [R1+0x4c] ;  /* 0x00004c0001f87983 */ /* 0x000f620000300800 */
[----:B------:R-:W-:-:S03]  /*8b50*/  IMAD.X R105, R175, 0x1, R2, P1 ;  /* 0x00000001af697824 */ /* 0x000fc600008e0602 */
[----:B------:R-:W2:Y:S04]  /*8b60*/  LDL.LU R252, [R1+0x5c] ;  /* 0x00005c0001fc7983 */ /* 0x000ea80000300800 */
[----:B------:R0:W4:Y:S04]  /*8b70*/  @!P0 LDG.E.U16 R154, desc[UR14][R104.64] ;  /* 0x0000000e689a8981 */ /* 0x000128000c1e1500 */
[----:B------:R-:W4:Y:S04]  /*8b80*/  LDL.LU R196, [R1+0x4] ;  /* 0x0000040001c47983 */ /* 0x000f280000300800 */
[----:B------:R-:W4:Y:S01]  /*8b90*/  LDL.LU R197, [R1+0x88] ;  /* 0x0000880001c57983 */ /* 0x000f220000300800 */
[----:B0-----:R-:W-:-:S03]  /*8ba0*/  IADD3 R104, P1, R0, R3, RZ ;  /* 0x0000000300687210 */ /* 0x001fc60007f3e0ff */
[----:B------:R-:W4:Y:S02]  /*8bb0*/  LDL R175, [R1+0x14] ;  /* 0x0000140001af7983 */ /* 0x000f240000100800 */
[----:B------:R-:W-:Y:S02]  /*8bc0*/  IMAD.X R105, R251, 0x1, R2, P1 ;  /* 0x00000001fb697824 */ /* 0x000fe400008e0602 */
[----:B------:R-:W4:Y:S04]  /*8bd0*/  LDL R183, [R1+0x78] ;  /* 0x0000780001b77983 */ /* 0x000f280000100800 */
[----:B------:R0:W4:Y:S04]  /*8be0*/  @!P0 LDG.E.U16 R157, desc[UR14][R104.64] ;  /* 0x0000000e689d8981 */ /* 0x000128000c1e1500 */
[----:B------:R-:W4:Y:S01]  /*8bf0*/  LDL R181, [R1+0x68] ;  /* 0x0000680001b57983 */ /* 0x000f220000100800 */
[----:B0-----:R-:W-:-:S03]  /*8c00*/  IADD3 R104, P1, R174, R3, RZ ;  /* 0x00000003ae687210 */ /* 0x001fc60007f3e0ff */
[----:B------:R-:W4:Y:S04]  /*8c10*/  LDL R174, [R1+0x98] ;  /* 0x0000980001ae7983 */ /* 0x000f280000100800 */
[----:B------:R-:W4:Y:S04]  /*8c20*/  LDL.LU R178, [R1+0x58] ;  /* 0x0000580001b27983 */ /* 0x000f280000300800 */
[----:B------:R-:W4:Y:S04]  /*8c30*/  LDL.LU R177, [R1+0x48] ;  /* 0x0000480001b17983 */ /* 0x000f280000300800 */
[----:B------:R-:W3:Y:S01]  /*8c40*/  LDL.LU R241, [R1+0x3c] ;  /* 0x00003c0001f17983 */ /* 0x000ee20000300800 */
[----:B------:R-:W-:Y:S01]  /*8c50*/  PRMT R159, RZ, 0x7610, R159 ;  /* 0x00007610ff9f7816 */ /* 0x000fe2000000009f */
[----:B------:R-:W-:-:S05]  /*8c60*/  IMAD.X R105, R247, 0x1, R2, P1 ;  /* 0x00000001f7697824 */ /* 0x000fca00008e0602 */
[----:B------:R2:W4:Y:S04]  /*8c70*/  @!P0 LDG.E.U16 R159, desc[UR14][R104.64] ;  /* 0x0000000e689f8981 */ /* 0x000528000c1e1500 */
[----:B------:R0:W-:Y:S04]  /*8c80*/  STS.U16 [R156+UR12+0x3e00], R140 ;  /* 0x003e008c9c007988 */ /* 0x0001e8000800040c */
[----:B------:R1:W-:Y:S01]  /*8c90*/  STS.U16 [R156+UR12+0x3a00], R160 ;  /* 0x003a00a09c007988 */ /* 0x0003e2000800040c */
[----:B0-----:R-:W-:Y:S02]  /*8ca0*/  PRMT R140, RZ, 0x7610, R140 ;  /* 0x00007610ff8c7816 */ /* 0x001fe4000000008c */
[----:B-1----:R-:W-:-:S05]  /*8cb0*/  LOP3.LUT R156, R168, 0x60, RZ, 0x3c, !PT ;  /* 0x00000060a89c7812 */ /* 0x002fca00078e3cff */
[----:B------:R0:W-:Y:S02]  /*8cc0*/  STS.U16 [R156+UR12+0x300], R117 ;  /* 0x000300759c007988 */ /* 0x0001e4000800040c */
[----:B0-----:R-:W-:Y:S02]  /*8cd0*/  PRMT R117, RZ, 0x7610, R117 ;  /* 0x00007610ff757816 */ /* 0x001fe40000000075 */
[----:B------:R0:W-:Y:S02]  /*8ce0*/  STS.U16 [R156+UR12+0x700], R110 ;  /* 0x0007006e9c007988 */ /* 0x0001e4000800040c */
[----:B0-----:R-:W-:Y:S02]  /*8cf0*/  PRMT R110, RZ, 0x7610, R110 ;  /* 0x00007610ff6e7816 */ /* 0x001fe4000000006e */
[----:B------:R0:W-:Y:S02]  /*8d00*/  STS.U16 [R156+UR12+0xb00], R109 ;  /* 0x000b006d9c007988 */ /* 0x0001e4000800040c */
[----:B0-----:R-:W-:-:S02]  /*8d10*/  PRMT R109, RZ, 0x7610, R109 ;  /* 0x00007610ff6d7816 */ /* 0x001fc4000000006d */
[----:B--2---:R-:W-:-:S05]  /*8d20*/  IADD3 R104, P1, R252, R3, RZ ;  /* 0x00000003fc687210 */ /* 0x004fca0007f3e0ff */
[----:B------:R-:W-:-:S05]  /*8d30*/  IMAD.X R105, R243, 0x1, R2, P1 ;  /* 0x00000001f3697824 */ /* 0x000fca00008e0602 */
[----:B------:R5:W2:Y:S02]  /*8d40*/  @!P0 LDG.E.U16 R140, desc[UR14][R104.64] ;  /* 0x0000000e688c8981 */ /* 0x000aa4000c1e1500 */
[----:B-----5:R-:W-:-:S05]  /*8d50*/  IADD3 R104, P1, R248, R3, RZ ;  /* 0x00000003f8687210 */ /* 0x020fca0007f3e0ff */
[----:B------:R-:W-:-:S05]  /*8d60*/  IMAD.X R105, R239, 0x1, R2, P1 ;  /* 0x00000001ef697824 */ /* 0x000fca00008e0602 */
[----:B------:R3:W5:Y:S02]  /*8d70*/  @!P0 LDG.E.U16 R117, desc[UR14][R104.64] ;  /* 0x0000000e68758981 */ /* 0x000764000c1e1500 */
[----:B---3--:R-:W-:-:S05]  /*8d80*/  IADD3 R104, P1, R241, R3, RZ ;  /* 0x00000003f1687210 */ /* 0x008fca0007f3e0ff */
[----:B------:R-:W-:-:S05]  /*8d90*/  IMAD.X R105, R235, 0x1, R2, P1 ;  /* 0x00000001eb697824 */ /* 0x000fca00008e0602 */
[----:B------:R0:W3:Y:S02]  /*8da0*/  @!P0 LDG.E.U16 R110, desc[UR14][R104.64] ;  /* 0x0000000e686e8981 */ /* 0x0000e4000c1e1500 */
[----:B0-----:R-:W-:-:S05]  /*8db0*/  IADD3 R104, P1, R176, R3, RZ ;  /* 0x00000003b0687210 */ /* 0x001fca0007f3e0ff */
[----:B------:R-:W-:-:S05]  /*8dc0*/  IMAD.X R105, R231, 0x1, R2, P1 ;  /* 0x00000001e7697824 */ /* 0x000fca00008e0602 */
[----:B------:R4:W3:Y:S02]  /*8dd0*/  @!P0 LDG.E.U16 R109, desc[UR14][R104.64] ;  /* 0x0000000e686d8981 */ /* 0x0008e4000c1e1500 */
[----:B----4-:R-:W-:Y:S02]  /*8de0*/  IADD3 R104, P1, R174, R3, RZ ;  /* 0x00000003ae687210 */ /* 0x010fe40007f3e0ff */
[----:B------:R-:W4:Y:S03]  /*8df0*/  LDL.LU R174, [R1+0x38] ;  /* 0x0000380001ae7983 */ /* 0x000f260000300800 */
[----:B------:R-:W-:Y:S02]  /*8e00*/  IMAD.X R105, R175, 0x1, R2, P1 ;  /* 0x00000001af697824 */ /* 0x000fe400008e0602 */
[----:B------:R-:W2:Y:S04]  /*8e10*/  LDL.LU R175, [R1+0x28] ;  /* 0x0000280001af7983 */ /* 0x000ea80000300800 */
[----:B------:R0:W-:Y:S02]  /*8e20*/  STS.U16 [R156+UR12+0xf00], R107 ;  /* 0x000f006b9c007988 */ /* 0x0001e4000800040c */
[----:B0-----:R-:W-:-:S02]  /*8e30*/  PRMT R107, RZ, 0x7610, R107 ;  /* 0x00007610ff6b7816 */ /* 0x001fc4000000006b */
[----:B------:R0:W-:Y:S04]  /*8e40*/  STS.U16 [R156+UR12+0x1300], R101 ;  /* 0x001300659c007988 */ /* 0x0001e8000800040c */
[----:B------:R1:W3:Y:S01]  /*8e50*/  @!P0 LDG.E.U16 R107, desc[UR14][R104.64] ;  /* 0x0000000e686b8981 */ /* 0x0002e2000c1e1500 */
[----:B0-----:R-:W-:Y:S02]  /*8e60*/  PRMT R101, RZ, 0x7610, R101 ;  /* 0x00007610ff657816 */ /* 0x001fe40000000065 */
[----:B-1----:R-:W-:-:S05]  /*8e70*/  IADD3 R104, P1, R197, R3, RZ ;  /* 0x00000003c5687210 */ /* 0x002fca0007f3e0ff */
[----:B------:R-:W-:Y:S01]  /*8e80*/  IMAD.X R105, R196, 0x1, R2, P1 ;  /* 0x00000001c4697824 */ /* 0x000fe200008e0602 */
        /* <DEDUP_REMOVED lines=9> */
[----:B------:R-:W-:-:S05]  /*8f20*/  IMAD.X R105, R246, 0x1, R2, P1 ;  /* 0x00000001f6697824 */ /* 0x000fca00008e0602 */
[----:B------:R0:W3:Y:S01]  /*8f30*/  @!P0 LDG.E.U16 R97, desc[UR14][R104.64] ;  /* 0x0000000e68618981 */ /* 0x0000e2000c1e1500 */
[----:B------:R-:W-:-:S03]  /*8f40*/  PRMT R160, RZ, 0x7610, R160 ;  /* 0x00007610ffa07816 */ /* 0x000fc600000000a0 */
[----:B------:R1:W-:Y:S01]  /*8f50*/  STS.U16 [R156+UR12+0x2300], R94 ;  /* 0x0023005e9c007988 */ /* 0x0003e2000800040c */
[----:B0-----:R-:W-:-:S05]  /*8f60*/  IADD3 R104, P1, R178, R3, RZ ;  /* 0x00000003b2687210 */ /* 0x001fca0007f3e0ff */
[--C-:B------:R-:W-:Y:S01]  /*8f70*/  IMAD.X R105, R242, 0x1, R2.reuse, P1 ;  /* 0x00000001f2697824 */ /* 0x100fe200008e0602 */
[----:B-1----:R-:W-:Y:S01]  /*8f80*/  IADD3 R94, P1, R177, R3, RZ ;  /* 0x00000003b15e7210 */ /* 0x002fe20007f3e0ff */
[----:B------:R0:W-:Y:S04]  /*8f90*/  STS.U16 [R156+UR12+0x1f00], R95 ;  /* 0x001f005f9c007988 */ /* 0x0001e8000800040c */
[----:B------:R1:W3:Y:S01]  /*8fa0*/  @!P0 LDG.E.U16 R160, desc[UR14][R104.64] ;  /* 0x0000000e68a08981 */ /* 0x0002e2000c1e1500 */
[----:B0-----:R-:W-:Y:S01]  /*8fb0*/  IMAD.X R95, R238, 0x1, R2, P1 ;  /* 0x00000001ee5f7824 */ /* 0x001fe200008e0602 */
[----:B-1----:R-:W-:-:S06]  /*8fc0*/  PRMT R104, RZ, 0x7610, R104 ;  /* 0x00007610ff687816 */ /* 0x002fcc0000000068 */
[----:B------:R4:W3:Y:S01]  /*8fd0*/  @!P0 LDG.E.U16 R104, desc[UR14][R94.64] ;  /* 0x0000000e5e688981 */ /* 0x0008e2000c1e1500 */
[----:B------:R-:W-:-:S03]  /*8fe0*/  PRMT R105, RZ, 0x7610, R105 ;  /* 0x00007610ff697816 */ /* 0x000fc60000000069 */
[----:B------:R0:W-:Y:S02]  /*8ff0*/  STS.U16 [R156+UR12+0x2700], R142 ;  /* 0x0027008e9c007988 */ /* 0x0001e4000800040c */
[----:B0-----:R-:W-:Y:S02]  /*9000*/  PRMT R142, RZ, 0x7610, R142 ;  /* 0x00007610ff8e7816 */ /* 0x001fe4000000008e */
[----:B----4-:R-:W-:-:S05]  /*9010*/  IADD3 R94, P1, R174, R3, RZ ;  /* 0x00000003ae5e7210 */ /* 0x010fca0007f3e0ff */
[----:B------:R-:W-:-:S05]  /*9020*/  IMAD.X R95, R234, 0x1, R2, P1 ;  /* 0x00000001ea5f7824 */ /* 0x000fca00008e0602 */
[----:B------:R2:W4:Y:S02]  /*9030*/  @!P0 LDG.E.U16 R105, desc[UR14][R94.64] ;  /* 0x0000000e5e698981 */ /* 0x000524000c1e1500 */
[----:B--2---:R-:W-:-:S05]  /*9040*/  IADD3 R94, P1, R175, R3, RZ ;  /* 0x00000003af5e7210 */ /* 0x004fca0007f3e0ff */
[----:B------:R-:W-:-:S05]  /*9050*/  IMAD.X R95, R230, 0x1, R2, P1 ;  /* 0x00000001e65f7824 */ /* 0x000fca00008e0602 */
[----:B------:R0:W2:Y:S01]  /*9060*/  @!P0 LDG.E.U16 R142, desc[UR14][R94.64] ;  /* 0x0000000e5e8e8981 */ /* 0x0000a2000c1e1500 */
[----:B------:R-:W-:-:S03]  /*9070*/  LOP3.LUT P0, RZ, R179, 0x80, RZ, 0xc0, !PT ;  /* 0x00000080b3ff7812 */ /* 0x000fc6000780c0ff */
[----:B------:R1:W-:Y:S01]  /*9080*/  STS.U16 [R156+UR12+0x2f00], R152 ;  /* 0x002f00989c007988 */ /* 0x0003e2000800040c */
[C---:B0-----:R-:W-:Y:S01]  /*9090*/  IMAD.SHL.U32 R95, R179.reuse, 0x2, RZ ;  /* 0x00000002b35f7824 */ /* 0x041fe200078e00ff */
[----:B------:R-:W-:Y:S02]  /*90a0*/  SEL R94, RZ, 0x90, !P0 ;  /* 0x00000090ff5e7807 */ /* 0x000fe40004000000 */
[----:B-1----:R-:W2:Y:S02]  /*90b0*/  LDL.LU R152, [R1+0x34] ;  /* 0x0000340001987983 */ /* 0x002ea40000300800 */
[----:B------:R-:W-:Y:S01]  /*90c0*/  LOP3.LUT R94, R94, 0x7e, R95, 0x78, !PT ;  /* 0x0000007e5e5e7812 */ /* 0x000fe200078e785f */
[----:B------:R-:W-:Y:S01]  /*90d0*/  IMAD.SHL.U32 R95, R179, 0x100, RZ ;  /* 0x00000100b35f7824 */ /* 0x000fe200078e00ff */
[----:B------:R-:W-:Y:S04]  /*90e0*/  STS.U16 [R156+UR12+0x2b00], R148 ;  /* 0x002b00949c007988 */ /* 0x000fe8000800040c */
[----:B------:R-:W-:Y:S01]  /*90f0*/  LOP3.LUT R94, R94, 0x4000, R95, 0xf8, !PT ;  /* 0x000040005e5e7812 */ /* 0x000fe200078ef85f */
[----:B------:R-:W-:Y:S03]  /*9100*/  STS.U16 [R156+UR12+0x3300], R155 ;  /* 0x0033009b9c007988 */ /* 0x000fe6000800040c */
[C---:B------:R-:W-:Y:S01]  /*9110*/  LOP3.LUT R95, R94.reuse, 0x20, RZ, 0x3c, !PT ;  /* 0x000000205e5f7812 */ /* 0x040fe200078e3cff */
[----:B------:R-:W-:Y:S04]  /*9120*/  STS.U16 [R156+UR12+0x3700], R158 ;  /* 0x0037009e9c007988 */ /* 0x000fe8000800040c */
[----:B------:R-:W-:Y:S04]  /*9130*/  STS.U16 [R156+UR12+0x3b00], R161 ;  /* 0x003b00a19c007988 */ /* 0x000fe8000800040c */
[----:B------:R-:W-:Y:S04]  /*9140*/  STS.U16 [R156+UR12+0x3f00], R143 ;  /* 0x003f008f9c007988 */ /* 0x000fe8000800040c */
[----:B------:R0:W-:Y:S04]  /*9150*/  STS.U16 [R168+UR12+0x8000], R103 ;  /* 0x00800067a8007988 */ /* 0x0001e8000800040c */
[----:B------:R-:W-:Y:S01]  /*9160*/  STS.U16 [R168+UR12+0xa400], R164 ;  /* 0x00a400a4a8007988 */ /* 0x000fe2000800040c */
[----:B0-----:R-:W-:-:S02]  /*9170*/  LOP3.LUT R103, R94, 0x40, RZ, 0x3c, !PT ;  /* 0x000000405e677812 */ /* 0x001fc400078e3cff */
[----:B------:R-:W-:Y:S01]  /*9180*/  LOP3.LUT R94, R94, 0x60, RZ, 0x3c, !PT ;  /* 0x000000605e5e7812 */ /* 0x000fe200078e3cff */
[----:B------:R-:W-:Y:S04]  /*9190*/  STS.U16 [R168+UR12+0xa800], R144 ;  /* 0x00a80090a8007988 */ /* 0x000fe8000800040c */
        /* <DEDUP_REMOVED lines=42> */
[----:B-----5:R-:W-:Y:S04]  /*9440*/  STS.U16 [R103+UR12+0x9600], R117 ;  /* 0x0096007567007988 */ /* 0x020fe8000800040c */
[----:B---3--:R-:W-:Y:S04]  /*9450*/  STS.U16 [R103+UR12+0x9a00], R110 ;  /* 0x009a006e67007988 */ /* 0x008fe8000800040c */
        /* <DEDUP_REMOVED lines=14> */
[----:B------:R0:W-:Y:S04]  /*9540*/  STS.U16 [R94+UR12+0x9700], R104 ;  /* 0x009700685e007988 */ /* 0x0001e8000800040c */
[----:B----4-:R-:W-:Y:S04]  /*9550*/  STS.U16 [R94+UR12+0x9b00], R105 ;  /* 0x009b00695e007988 */ /* 0x010fe8000800040c */
[----:B--2---:R1:W-:Y:S01]  /*9560*/  STS.U16 [R94+UR12+0x9f00], R142 ;  /* 0x009f008e5e007988 */ /* 0x0043e2000800040c */
[----:B------:R2:W-:Y:S06]  /*9570*/  MEMBAR.ALL.CTA ;  /* 0x0000000000007992 */ /* 0x0005ec0000008000 */
[----:B--2---:R-:W2:Y:S01]  /*9580*/  FENCE.VIEW.ASYNC.S ;  /* 0x00000000000073c6 */ /* 0x004ea20000000000 */
[----:B------:R-:W-:-:S04]  /*9590*/  USHF.L.U32 UR4, UR13, 0x8, URZ ;  /* 0x000000080d047899 */ /* 0x000fc8000800063f */
[----:B------:R-:W-:Y:S01]  /*95a0*/  ULOP3.LUT UR4, UR4, 0x400, URZ, 0xc0, !UPT ;  /* 0x0000040004047892 */ /* 0x000fe2000f8ec03f */
[----:B------:R-:W-:Y:S01]  /*95b0*/  UMOV UR19, 0x40000040 ;  /* 0x4000004000137882 */ /* 0x000fe20000000000 */
[----:B------:R-:W-:Y:S01]  /*95c0*/  UMOV UR17, 0x40000040 ;  /* 0x4000004000117882 */ /* 0x000fe20000000000 */
[----:B0-----:R-:W-:Y:S01]  /*95d0*/  IMAD.MOV.U32 R104, RZ, RZ, R244 ;  /* 0x000000ffff687224 */ /* 0x001fe200078e00f4 */
[----:B-1----:R-:W0:Y:S08]  /*95e0*/  LDC R94, c[0x0][0x238] ;  /* 0x00008e00ff5e7b82 */ /* 0x002e300000000800 */
[----:B--2---:R-:W-:Y:S01]  /*95f0*/  BAR.SYNC.DEFER_BLOCKING 0x0 ;  /* 0x0000000000007b1d */ /* 0x004fe20000010000 */
[----:B------:R-:W-:-:S04]  /*9600*/  ULEA.HI UR4, UR12, UR4, URZ, 0x1c ;  /* 0x000000040c047291 */ /* 0x000fc8000f8fe03f */
[----:B------:R-:W-:Y:S01]  /*9610*/  ULOP3.LUT UR16, UR4, 0x3fff, URZ, 0xc0, !UPT ;  /* 0x00003fff04107892 */ /* 0x000fe2000f8ec03f */
[----:B------:R-:W-:Y:S01]  /*9620*/  IMAD.MOV.U32 R106, RZ, RZ, R237 ;  /* 0x000000ffff6a7224 */ /* 0x000fe200078e00ed */
[----:B------:R-:W2:Y:S01]  /*9630*/  LDL.LU R244, [R1+0x1dc] ;  /* 0x0001dc0001f47983 */ /* 0x000ea20000300800 */
[----:B------:R-:W-:Y:S01]  /*9640*/  WARPGROUP.ARRIVE ;  /* 0x00000000000079c5 */ /* 0x000fe20000000000 */
[----:B------:R-:W-:Y:S02]  /*9650*/  UMOV UR4, URZ ;  /* 0x0000003f00047c82 */ /* 0x000fe40008000000 */
[----:B------:R-:W3:Y:S03]  /*9660*/  LDL.LU R237, [R1+0x1d8] ;  /* 0x0001d80001ed7983 */ /* 0x000ee60000300800 */
[----:B------:R-:W-:Y:S01]  /*9670*/  HGMMA.64x128x16.F32.BF16 R24, gdesc[UR16].tnspA, R24 ;  /* 0x21e00000101879f0 */ /* 0x000fe20008701818 */
[----:B------:R-:W-:Y:S01]  /*9680*/  UIADD3 UR16, UP0, UR16, 0x80, URZ ;  /* 0x0000008010107890 */ /* 0x000fe2000ff1e03f */
[----:B------:R-:W4:Y:S03]  /*9690*/  LDL.LU R129, [R1+0x40] ;  /* 0x0000400001817983 */ /* 0x000f260000300800 */
[----:B------:R-:W-:-:S03]  /*96a0*/  UIADD3.X UR5, UR4, 0x40000040, URZ, UP0, !UPT ;  /* 0x4000004004057890 */ /* 0x000fc600087fe43f */
[----:B------:R-:W-:-:S06]  /*96b0*/  UMOV UR4, UR16 ;  /* 0x0000001000047c82 */ /* 0x000fcc0008000000 */
[----:B------:R-:W-:Y:S01]  /*96c0*/  HGMMA.64x128x16.F32.BF16 R24, gdesc[UR4].tnspA, R24 ;  /* 0x21e00000041879f0 */ /* 0x000fe20008701818 */
[----:B------:R-:W-:Y:S01]  /*96d0*/  UIADD3.64 UR20, UR4, 0x80, URZ ;  /* 0x0000008004147897 */ /* 0x000fe2000fffe03f */
[----:B------:R-:W-:Y:S02]  /*96e0*/  IMAD.MOV.U32 R112, RZ, RZ, R245 ;  /* 0x000000ffff707224 */ /* 0x000fe400078e00f5 */
[----:B------:R-:W5:Y:S01]  /*96f0*/  LDL.LU R245, [R1+0x1d4] ;  /* 0x0001d40001f57983 */ /* 0x000f620000300800 */
[----:B------:R-:W-:-:S03]  /*9700*/  IMAD.MOV.U32 R148, RZ, RZ, R178 ;  /* 0x000000ffff947224 */ /* 0x000fc600078e00b2 */
[----:B------:R-:W2:Y:S01]  /*9710*/  LDL.LU R130, [R1+0x54] ;  /* 0x0000540001827983 */ /* 0x000ea20000300800 */
[----:B------:R-:W-:-:S03]  /*9720*/  IMAD.MOV.U32 R156, RZ, RZ, R174 ;  /* 0x000000ffff9c7224 */ /* 0x000fc600078e00ae */
[----:B------:R-:W2:Y:S01]  /*9730*/  LDL.LU R153, [R1+0x60] ;  /* 0x0000600001997983 */ /* 0x000ea20000300800 */
[----:B------:R-:W-:-:S03]  /*9740*/  IMAD.MOV.U32 R155, RZ, RZ, R177 ;  /* 0x000000ffff9b7224 */ /* 0x000fc600078e00b1 */
[----:B------:R-:W3:Y:S01]  /*9750*/  LDL.LU R150, [R1+0x64] ;  /* 0x0000640001967983 */ /* 0x000ee20000300800 */
[----:B------:R-:W-:-:S03]  /*9760*/  IMAD.MOV.U32 R158, RZ, RZ, R176 ;  /* 0x000000ffff9e7224 */ /* 0x000fc600078e00b0 */
[----:B------:R-:W2:Y:S01]  /*9770*/  LDL.LU R146, [R1+0x68] ;  /* 0x0000680001927983 */ /* 0x000ea20000300800 */
        /* <DEDUP_REMOVED lines=11> */
[----:B------:R-:W4:Y:S01]  /*9830*/  LDL.LU R156, [R1] ;  /* 0x00000000019c7983 */ /* 0x000f220000300800 */
[----:B------:R-:W-:-:S03]  /*9840*/  IMAD.MOV.U32 R108, RZ, RZ, R161 ;  /* 0x000000ffff6c7224 */ /* 0x000fc600078e00a1 */
[----:B------:R-:W2:Y:S04]  /*9850*/  LDL.LU R155, [R1+0x84] ;  /* 0x00008400019b7983 */ /* 0x000ea80000300800 */
[----:B------:R-:W4:Y:S04]  /*9860*/  LDL.LU R159, [R1+0x8] ;  /* 0x00000800019f7983 */ /* 0x000f280000300800 */
[----:B------:R-:W4:Y:S04]  /*9870*/  LDL.LU R158, [R1+0x8c] ;  /* 0x00008c00019e7983 */ /* 0x000f280000300800 */
[----:B------:R-:W4:Y:S04]  /*9880*/  LDL.LU R167, [R1+0xc] ;  /* 0x00000c0001a77983 */ /* 0x000f280000300800 */
[----:B------:R-:W4:Y:S04]  /*9890*/  LDL.LU R161, [R1+0x90] ;  /* 0x0000900001a17983 */ /* 0x000f280000300800 */
[----:B------:R-:W4:Y:S04]  /*98a0*/  LDL.LU R163, [R1+0x10] ;  /* 0x0000100001a37983 */ /* 0x000f280000300800 */
[----:B------:R-:W4:Y:S04]  /*98b0*/  LDL.LU R162, [R1+0x94] ;  /* 0x0000940001a27983 */ /* 0x000f280000300800 */
[----:B------:R-:W4:Y:S01]  /*98c0*/  LDL.LU R165, [R1+0x14] ;  /* 0x0000140001a57983 */ /* 0x000f220000300800 */
[----:B------:R-:W-:-:S03]  /*98d0*/  IMAD.MOV.U32 R118, RZ, RZ, R241 ;  /* 0x000000ffff767224 */ /* 0x000fc600078e00f1 */
[----:B------:R-:W4:Y:S04]  /*98e0*/  LDL.LU R164, [R1+0x98] ;  /* 0x0000980001a47983 */ /* 0x000f280000300800 */
[----:B------:R-:W4:Y:S04]  /*98f0*/  LDL.LU R166, [R1+0x18] ;  /* 0x0000180001a67983 */ /* 0x000f280000300800 */
[----:B------:R-:W4:Y:S04]  /*9900*/  LDL.LU R169, [R1+0x9c] ;  /* 0x00009c0001a97983 */ /* 0x000f280000300800 */
[----:B------:R-:W4:Y:S04]  /*9910*/  LDL.LU R168, [R1+0x1c] ;  /* 0x00001c0001a87983 */ /* 0x000f280000300800 */
[----:B------:R-:W4:Y:S01]  /*9920*/  LDL.LU R241, [R1+0x1d0] ;  /* 0x0001d00001f17983 */ /* 0x000f220000300800 */
[----:B------:R-:W-:Y:S01]  /*9930*/  HGMMA.64x128x16.F32.BF16 R24, gdesc[UR20].tnspA, R24 ;  /* 0x21e00000141879f0 */ /* 0x000fe20008701818 */
[----:B------:R-:W-:-:S02]  /*9940*/  UIADD3.64 UR24, UR4, 0x100, URZ ;  /* 0x0000010004187897 */ /* 0x000fc4000fffe03f */
[----:B------:R-:W-:-:S09]  /*9950*/  UIADD3.64 UR28, UR4, 0x180, URZ ;  /* 0x00000180041c7897 */ /* 0x000fd2000fffe03f */
[----:B------:R-:W-:Y:S01]  /*9960*/  HGMMA.64x128x16.F32.BF16 R24, gdesc[UR24].tnspA, R24 ;  /* 0x21e00000181879f0 */ /* 0x000fe20008701818 */
[----:B------:R-:W-:Y:S02]  /*9970*/  IMAD.MOV.U32 R195, RZ, RZ, R194 ;  /* 0x000000ffffc37224 */ /* 0x000fe400078e00c2 */
[----:B------:R-:W-:Y:S02]  /*9980*/  IMAD.MOV.U32 R194, RZ, RZ, R4 ;  /* 0x000000ffffc27224 */ /* 0x000fe400078e0004 */
[----:B------:R-:W1:Y:S01]  /*9990*/  LDC R4, c[0x0][0x23c] ;  /* 0x00008f00ff047b82 */ /* 0x000e620000000800 */
[----:B------:R-:W-:Y:S02]  /*99a0*/  IMAD.MOV.U32 R105, RZ, RZ, R226 ;  /* 0x000000ffff697224 */ /* 0x000fe400078e00e2 */
[----:B------:R-:W-:Y:S02]  /*99b0*/  IMAD.MOV.U32 R107, RZ, RZ, R227 ;  /* 0x000000ffff6b7224 */ /* 0x000fe400078e00e3 */
[----:B------:R-:W-:-:S02]  /*99c0*/  IMAD.MOV.U32 R109, RZ, RZ, R230 ;  /* 0x000000ffff6d7224 */ /* 0x000fc400078e00e6 */
[----:B------:R-:W-:Y:S02]  /*99d0*/  IMAD.MOV.U32 R126, RZ, RZ, R248 ;  /* 0x000000ffff7e7224 */ /* 0x000fe400078e00f8 */
[----:B------:R-:W-:Y:S01]  /*99e0*/  IMAD.MOV.U32 R111, RZ, RZ, R231 ;  /* 0x000000ffff6f7224 */ /* 0x000fe200078e00e7 */
[----:B------:R-:W-:Y:S01]  /*99f0*/  HGMMA.64x128x16.F32.BF16 R24, gdesc[UR28].tnspA, R24 ;  /* 0x21e000001c1879f0 */ /* 0x000fe20008701818 */
[----:B-1----:R-:W-:Y:S02]  /*9a00*/  IMAD.SHL.U32 R4, R4, 0x80, RZ ;  /* 0x0000008004047824 */ /* 0x002fe400078e00ff */
[----:B-----5:R-:W-:Y:S02]  /*9a10*/  IMAD.MOV.U32 R122, RZ, RZ, R245 ;  /* 0x000000ffff7a7224 */ /* 0x020fe400078e00f5 */
[----:B------:R-:W5:Y:S01]  /*9a20*/  LDL.LU R245, [R1+0x1cc] ;  /* 0x0001cc0001f57983 */ /* 0x000f620000300800 */
[----:B------:R-:W-:Y:S02]  /*9a30*/  IMAD.MOV.U32 R128, RZ, RZ, R249 ;  /* 0x000000ffff807224 */ /* 0x000fe400078e00f9 */
[----:B------:R-:W-:Y:S01]  /*9a40*/  IMAD.MOV.U32 R132, RZ, RZ, R134 ;  /* 0x000000ffff847224 */ /* 0x000fe200078e0086 */
[----:B------:R-:W5:Y:S01]  /*9a50*/  LDL.LU R248, [R1+0x1c8] ;  /* 0x0001c80001f87983 */ /* 0x000f620000300800 */
[----:B------:R-:W-:-:S02]  /*9a60*/  IMAD.MOV.U32 R113, RZ, RZ, R232 ;  /* 0x000000ffff717224 */ /* 0x000fc400078e00e8 */
[----:B------:R-:W-:Y:S01]  /*9a70*/  IMAD.MOV.U32 R134, RZ, RZ, R252 ;  /* 0x000000ffff867224 */ /* 0x000fe200078e00fc */
[----:B------:R-:W5:Y:S01]  /*9a80*/  LDL.LU R249, [R1+0x1c4] ;  /* 0x0001c40001f97983 */ /* 0x000f620000300800 */
[----:B---3--:R-:W-:Y:S02]  /*9a90*/  IMAD.MOV.U32 R138, RZ, RZ, R150 ;  /* 0x000000ffff8a7224 */ /* 0x008fe400078e0096 */
[----:B------:R-:W-:Y:S01]  /*9aa0*/  IMAD.WIDE R104, R4, 0x2, R104 ;  /* 0x0000000204687825 */ /* 0x000fe200078e0268 */
[----:B------:R-:W3:Y:S03]  /*9ab0*/  LDL.LU R252, [R1+0x1c0] ;  /* 0x0001c00001fc7983 */ /* 0x000ee60000300800 */
[----:B------:R-:W-:Y:S02]  /*9ac0*/  IMAD.MOV.U32 R115, RZ, RZ, R233 ;  /* 0x000000ffff737224 */ /* 0x000fe400078e00e9 */
[----:B------:R-:W-:-:S02]  /*9ad0*/  IMAD.MOV.U32 R150, RZ, RZ, R0 ;  /* 0x000000ffff967224 */ /* 0x000fc400078e0000 */
[----:B--2---:R-:W-:Y:S01]  /*9ae0*/  IMAD.MOV.U32 R154, RZ, RZ, R155 ;  /* 0x000000ffff9a7224 */ /* 0x004fe200078e009b */
[----:B------:R-:W2:Y:S01]  /*9af0*/  LDL.LU R0, [R1+0x1bc] ;  /* 0x0001bc0001007983 */ /* 0x000ea20000300800 */
[----:B------:R-:W-:Y:S01]  /*9b00*/  IMAD.WIDE R106, R4, 0x2, R106 ;  /* 0x00000002046a7825 */ /* 0x000fe200078e026a */
[----:B------:R-:W-:-:S03]  /*9b10*/  UIADD3.64 UR32, UR4, 0x200, URZ ;  /* 0x0000020004207897 */ /* 0x000fc6000fffe03f */
[----:B------:R-:W-:Y:S02]  /*9b20*/  IMAD.MOV.U32 R116, RZ, RZ, R141 ;  /* 0x000000ffff747224 */ /* 0x000fe400078e008d */
[----:B------:R-:W-:Y:S02]  /*9b30*/  IMAD.MOV.U32 R117, RZ, RZ, R234 ;  /* 0x000000ffff757224 */ /* 0x000fe400078e00ea */
[----:B----4-:R-:W-:Y:S02]  /*9b40*/  IMAD.MOV.U32 R155, RZ, RZ, R156 ;  /* 0x000000ffff9b7224 */ /* 0x010fe400078e009c */
[----:B------:R-:W-:Y:S02]  /*9b50*/  IMAD.MOV.U32 R157, RZ, RZ, R196 ;  /* 0x000000ffff9d7224 */ /* 0x000fe400078e00c4 */
[----:B------:R-:W-:Y:S01]  /*9b60*/  IMAD.WIDE R108, R4, 0x2, R108 ;  /* 0x00000002046c7825 */ /* 0x000fe200078e026c */
[----:B------:R-:W4:Y:S03]  /*9b70*/  LDL.LU R196, [R1+0x1b8] ;  /* 0x0001b80001c47983 */ /* 0x000f260000300800 */
[----:B------:R-:W-:-:S02]  /*9b80*/  IMAD.MOV.U32 R119, RZ, RZ, R235 ;  /* 0x000000ffff777224 */ /* 0x000fc400078e00eb */
[----:B------:R-:W-:Y:S02]  /*9b90*/  IMAD.MOV.U32 R156, RZ, RZ, R197 ;  /* 0x000000ffff9c7224 */ /* 0x000fe400078e00c5 */
[----:B------:R-:W-:Y:S01]  /*9ba0*/  IMAD.WIDE R110, R4, 0x2, R110 ;  /* 0x00000002046e7825 */ /* 0x000fe200078e026e */
[----:B------:R-:W4:Y:S03]  /*9bb0*/  LDL.LU R197, [R1+0x1b4] ;  /* 0x0001b40001c57983 */ /* 0x000f260000300800 */
[----:B0-----:R-:W-:Y:S01]  /*9bc0*/  IMAD.SHL.U32 R94, R94, 0x80, RZ ;  /* 0x000000805e5e7824 */ /* 0x001fe200078e00ff */
[----:B------:R-:W-:Y:S01]  /*9bd0*/  STL [R1+0x20], R104 ;  /* 0x0000206801007387 */ /* 0x000fe20000100800 */
[----:B------:R-:W-:Y:S02]  /*9be0*/  IMAD.MOV.U32 R120, RZ, RZ, R129 ;  /* 0x000000ffff787224 */ /* 0x000fe400078e0081 */
[----:B------:R-:W-:-:S02]  /*9bf0*/  IMAD.MOV.U32 R121, RZ, RZ, R236 ;  /* 0x000000ffff797224 */ /* 0x000fc400078e00ec */
[C---:B------:R-:W-:Y:S01]  /*9c00*/  IMAD.WIDE R112, R4.reuse, 0x2, R112 ;  /* 0x0000000204707825 */ /* 0x040fe200078e0270 */
[----:B------:R-:W-:Y:S03]  /*9c10*/  STL [R1+0x24], R106 ;  /* 0x0000246a01007387 */ /* 0x000fe60000100800 */
[----:B------:R-:W-:Y:S02]  /*9c20*/  IMAD.MOV.U32 R123, RZ, RZ, R237 ;  /* 0x000000ffff7b7224 */ /* 0x000fe400078e00ed */
[----:B------:R-:W-:Y:S01]  /*9c30*/  IMAD.WIDE R114, R4, 0x2, R114 ;  /* 0x0000000204727825 */ /* 0x000fe200078e0272 */
[----:B------:R-:W-:Y:S03]  /*9c40*/  STL [R1+0x28], R108 ;  /* 0x0000286c01007387 */ /* 0x000fe60000100800 */
[----:B------:R-:W-:-:S02]  /*9c50*/  IMAD.MOV.U32 R124, RZ, RZ, R127 ;  /* 0x000000ffff7c7224 */ /* 0x000fc400078e007f */
[----:B------:R-:W-:Y:S02]  /*9c60*/  IMAD.MOV.U32 R125, RZ, RZ, R238 ;  /* 0x000000ffff7d7224 */ /* 0x000fe400078e00ee */
[C---:B------:R-:W-:Y:S01]  /*9c70*/  IMAD.WIDE R116, R4.reuse, 0x2, R116 ;  /* 0x0000000204747825 */ /* 0x040fe200078e0274 */
[----:B------:R-:W-:Y:S03]  /*9c80*/  STL [R1+0x2c], R110 ;  /* 0x00002c6e01007387 */ /* 0x000fe60000100800 */
[----:B------:R-:W-:Y:S02]  /*9c90*/  IMAD.MOV.U32 R127, RZ, RZ, R239 ;  /* 0x000000ffff7f7224 */ /* 0x000fe400078e00ef */
[----:B------:R-:W-:Y:S01]  /*9ca0*/  IMAD.WIDE R118, R4, 0x2, R118 ;  /* 0x0000000204767825 */ /* 0x000fe200078e0276 */
[----:B------:R-:W-:Y:S03]  /*9cb0*/  STL [R1+0x30], R112 ;  /* 0x0000307001007387 */ /* 0x000fe60000100800 */
[----:B------:R-:W-:Y:S01]  /*9cc0*/  IMAD.WIDE R136, R94, 0x2, R136 ;  /* 0x000000025e887825 */ /* 0x000fe200078e0288 */
[----:B------:R-:W-:Y:S03]  /*9cd0*/  STL [R1+0x34], R114 ;  /* 0x0000347201007387 */ /* 0x000fe60000100800 */
[----:B------:R-:W-:-:S02]  /*9ce0*/  IMAD.MOV.U32 R129, RZ, RZ, R240 ;  /* 0x000000ffff817224 */ /* 0x000fc400078e00f0 */
[----:B------:R-:W-:Y:S01]  /*9cf0*/  IMAD.WIDE R120, R4, 0x2, R120 ;  /* 0x0000000204787825 */ /* 0x000fe200078e0278 */
[----:B------:R-:W-:Y:S03]  /*9d00*/  STL [R1+0x38], R116 ;  /* 0x0000387401007387 */ /* 0x000fe60000100800 */
[----:B------:R-:W-:Y:S02]  /*9d10*/  IMAD.MOV.U32 R94, RZ, RZ, R6 ;  /* 0x000000ffff5e7224 */ /* 0x000fe400078e0006 */
[----:B------:R-:W-:Y:S02]  /*9d20*/  IMAD.MOV.U32 R95, RZ, RZ, R198 ;  /* 0x000000ffff5f7224 */ /* 0x000fe400078e00c6 */
[----:B------:R-:W-:Y:S02]  /*9d30*/  IMAD.MOV.U32 R219, RZ, RZ, R218 ;  /* 0x000000ffffdb7224 */ /* 0x000fe400078e00da */
[----:B------:R-:W-:-:S02]  /*9d40*/  IMAD.MOV.U32 R221, RZ, RZ, R220 ;  /* 0x000000ffffdd7224 */ /* 0x000fc400078e00dc */
[----:B------:R-:W-:Y:S02]  /*9d50*/  IMAD.MOV.U32 R131, RZ, RZ, R241 ;  /* 0x000000ffff837224 */ /* 0x000fe400078e00f1 */
[C---:B------:R-:W-:Y:S01]  /*9d60*/  IMAD.WIDE R122, R4.reuse, 0x2, R122 ;  /* 0x00000002047a7825 */ /* 0x040fe200078e027a */
[----:B------:R-:W-:Y:S03]  /*9d70*/  STL [R1+0x3c], R118 ;  /* 0x00003c7601007387 */ /* 0x000fe60000100800 */
[----:B------:R-:W-:Y:S02]  /*9d80*/  IMAD.MOV.U32 R218, RZ, RZ, R92 ;  /* 0x000000ffffda7224 */ /* 0x000fe400078e005c */
[----:B------:R-:W-:Y:S02]  /*9d90*/  IMAD.MOV.U32 R220, RZ, RZ, R93 ;  /* 0x000000ffffdc7224 */ /* 0x000fe400078e005d */
[----:B------:R-:W-:Y:S01]  /*9da0*/  IMAD.MOV.U32 R133, RZ, RZ, R242 ;  /* 0x000000ffff857224 */ /* 0x000fe200078e00f2 */
[----:B------:R-:W-:Y:S01]  /*9db0*/  HGMMA.64x128x16.F32.BF16 R24, gdesc[UR32].tnspA, R24 ;  /* 0x21e00000201879f0 */ /* 0x000fe20008701818 */
[----:B------:R-:W-:Y:S01]  /*9dc0*/  IMAD.WIDE R124, R4, 0x2, R124 ;  /* 0x00000002047c7825 */ /* 0x000fe200078e027c */
[----:B------:R-:W-:Y:S03]  /*9dd0*/  STL [R1+0x40], R120 ;  /* 0x0000407801007387 */ /* 0x000fe60000100800 */
[----:B------:R-:W-:-:S02]  /*9de0*/  IMAD.MOV.U32 R191, RZ, RZ, R190 ;  /* 0x000000ffffbf7224 */ /* 0x000fc400078e00be */
[C---:B------:R-:W-:Y:S01]  /*9df0*/  IMAD.WIDE R126, R4.reuse, 0x2, R126 ;  /* 0x00000002047e7825 */ /* 0x040fe200078e027e */
[----:B------:R-:W-:Y:S03]  /*9e00*/  STL [R1+0x44], R122 ;  /* 0x0000447a01007387 */ /* 0x000fe60000100800 */
[----:B------:R-:W-:Y:S02]  /*9e10*/  IMAD.MOV.U32 R190, RZ, RZ, R7 ;  /* 0x000000ffffbe7224 */ /* 0x000fe400078e0007 */
[C---:B------:R-:W-:Y:S01]  /*9e20*/  IMAD.WIDE R128, R4.reuse, 0x2, R128 ;  /* 0x0000000204807825 */ /* 0x040fe200078e0280 */
[----:B------:R-:W-:Y:S03]  /*9e30*/  STL [R1+0x48], R124 ;  /* 0x0000487c01007387 */ /* 0x000fe60000100800 */
[C---:B------:R-:W-:Y:S01]  /*9e40*/  IMAD.WIDE R6, R4.reuse, 0x2, R94 ;  /* 0x0000000204067825 */ /* 0x040fe200078e025e */
[----:B------:R-:W-:Y:S03]  /*9e50*/  STL [R1+0x4c], R126 ;  /* 0x00004c7e01007387 */ /* 0x000fe60000100800 */
[C---:B------:R-:W-:Y:S01]  /*9e60*/  IMAD.WIDE R130, R4.reuse, 0x2, R130 ;  /* 0x0000000204827825 */ /* 0x040fe200078e0282 */
[----:B------:R-:W-:Y:S03]  /*9e70*/  STL [R1+0x50], R128 ;  /* 0x0000508001007387 */ /* 0x000fe60000100800 */
[----:B------:R-:W-:-:S04]  /*9e80*/  IMAD.WIDE R92, R4, 0x2, R218 ;  /* 0x00000002045c7825 */ /* 0x000fc800078e02da */
[----:B------:R-:W-:-:S04]  /*9e90*/  IMAD.WIDE R94, R4, 0x2, R220 ;  /* 0x00000002045e7825 */ /* 0x000fc800078e02dc */
[----:B------:R-:W-:Y:S01]  /*9ea0*/  IMAD.WIDE R132, R4, 0x2, R132 ;  /* 0x0000000204847825 */ /* 0x000fe200078e0284 */
[----:B------:R-:W-:Y:S03]  /*9eb0*/  STL [R1+0x54], R130 ;  /* 0x0000548201007387 */ /* 0x000fe60000100800 */
[----:B------:R-:W-:Y:S01]  /*9ec0*/  IMAD.MOV.U32 R218, RZ, RZ, R93 ;  /* 0x000000ffffda7224 */ /* 0x000fe200078e005d */
[----:B------:R-:W-:Y:S01]  /*9ed0*/  STL [R1+0x58], R132 ;  /* 0x0000588401007387 */ /* 0x000fe20000100800 */
[----:B------:R-:W-:-:S03]  /*9ee0*/  IMAD.MOV.U32 R93, RZ, RZ, R94 ;  /* 0x000000ffff5d7224 */ /* 0x000fc600078e005e */
[----:B------:R-:W4:Y:S01]  /*9ef0*/  LDL.LU R94, [R1+0xa8] ;  /* 0x0000a800015e7983 */ /* 0x000f220000300800 */
[----:B------:R-:W-:-:S09]  /*9f00*/  UIADD3.64 UR36, UR4, 0x280, URZ ;  /* 0x0000028004247897 */ /* 0x000fd2000fffe03f */
[----:B------:R-:W-:Y:S01]  /*9f10*/  HGMMA.64x128x16.F32.BF16 R24, gdesc[UR36].tnspA, R24 ;  /* 0x21e00000241879f0 */ /* 0x000fe20008701818 */
[----:B------:R-:W-:Y:S01]  /*9f20*/  UIADD3.64 UR8, UR4, 0x300, URZ ;  /* 0x0000030004087897 */ /* 0x000fe2000fffe03f */
[----:B------:R-:W-:Y:S02]  /*9f30*/  IMAD.MOV.U32 R160, RZ, RZ, R161 ;  /* 0x000000ffffa07224 */ /* 0x000fe400078e00a1 */
[----:B------:R-:W-:Y:S02]  /*9f40*/  IMAD.MOV.U32 R161, RZ, RZ, R167 ;  /* 0x000000ffffa17224 */ /* 0x000fe400078e00a7 */
[----:B------:R-:W-:Y:S02]  /*9f50*/  IMAD.MOV.U32 R167, RZ, RZ, R166 ;  /* 0x000000ffffa77224 */ /* 0x000fe400078e00a6 */
[----:B------:R-:W-:Y:S02]  /*9f60*/  IMAD.MOV.U32 R166, RZ, RZ, R169 ;  /* 0x000000ffffa67224 */ /* 0x000fe400078e00a9 */
[----:B------:R-:W-:-:S02]  /*9f70*/  IMAD.MOV.U32 R169, RZ, RZ, R168 ;  /* 0x000000ffffa97224 */ /* 0x000fc400078e00a8 */
[----:B------:R-:W-:Y:S02]  /*9f80*/  IMAD.MOV.U32 R229, RZ, RZ, R136 ;  /* 0x000000ffffe57224 */ /* 0x000fe400078e0088 */
        /* <DEDUP_REMOVED lines=8> */
[----:B------:R-:W-:Y:S01]  /*a010*/  IMAD.WIDE R134, R4, 0x2, R134 ;  /* 0x0000000204867825 */ /* 0x000fe200078e0286 */
[----:B------:R-:W-:Y:S03]  /*a020*/  HGMMA.64x128x16.F32.BF16 R24, gdesc[UR8].tnspA, R24, gsb0 ;  /* 0x21e00000081879f0 */ /* 0x000fe60008001818 */
[----:B--2---:R-:W-:-:S02]  /*a030*/  IMAD.MOV.U32 R168, RZ, RZ, R0 ;  /* 0x000000ffffa87224 */ /* 0x004fc400078e0000 */
[----:B------:R-:W0:Y:S01]  /*a040*/  S2R R0, SR_TID.X ;  /* 0x0000000000007919 */ /* 0x000e220000002100 */
[----:B-----5:R-:W-:Y:S02]  /*a050*/  IMAD.MOV.U32 R139, RZ, RZ, R245 ;  /* 0x000000ffff8b7224 */ /* 0x020fe400078e00f5 */
[----:B------:R-:W-:Y:S02]  /*a060*/  IMAD.MOV.U32 R145, RZ, RZ, R248 ;  /* 0x000000ffff917224 */ /* 0x000fe400078e00f8 */
[----:B------:R-:W-:Y:S01]  /*a070*/  IMAD.WIDE R136, R4, 0x2, R136 ;  /* 0x0000000204887825 */ /* 0x000fe200078e0288 */
[----:B------:R-:W-:Y:S03]  /*a080*/  STL [R1+0x5c], R134 ;  /* 0x00005c8601007387 */ /* 0x000fe60000100800 */
        /* <DEDUP_REMOVED lines=8> */
[C---:B------:R-:W-:Y:S01]  /*a110*/  IMAD.WIDE R142, R4.reuse, 0x2, R142 ;  /* 0x00000002048e7825 */ /* 0x040fe200078e028e */
[----:B------:R-:W-:Y:S03]  /*a120*/  STL [R1+0x68], R140 ;  /* 0x0000688c01007387 */ /* 0x000fe60000100800 */
[----:B---3--:R-:W-:Y:S02]  /*a130*/  IMAD.MOV.U32 R153, RZ, RZ, R252 ;  /* 0x000000ffff997224 */ /* 0x008fe400078e00fc */
[C---:B------:R-:W-:Y:S01]  /*a140*/  IMAD.WIDE R144, R4.reuse, 0x2, R144 ;  /* 0x0000000204907825 */ /* 0x040fe200078e0290 */
[----:B------:R-:W-:Y:S03]  /*a150*/  STL [R1+0x6c], R142 ;  /* 0x00006c8e01007387 */ /* 0x000fe60000100800 */
        /* <DEDUP_REMOVED lines=9> */
[----:B----4-:R-:W-:Y:S01]  /*a1f0*/  LOP3.LUT R197, R197, R196, RZ, 0x3c, !PT ;  /* 0x000000c4c5c57212 */ /* 0x010fe200078e3cff */
[----:B------:R-:W-:Y:S02]  /*a200*/  STL [R1+0x80], R152 ;  /* 0x0000809801007387 */ /* 0x000fe40000100800 */
[----:B------:R-:W-:-:S02]  /*a210*/  IMAD.WIDE R156, R4, 0x2, R156 ;  /* 0x00000002049c7825 */ /* 0x000fc400078e029c */
[----:B------:R-:W-:Y:S02]  /*a220*/  STL [R1+0x84], R154 ;  /* 0x0000849a01007387 */ /* 0x000fe40000100800 */
[C---:B------:R-:W-:Y:S02]  /*a230*/  IMAD.WIDE R158, R4.reuse, 0x2, R158 ;  /* 0x00000002049e7825 */ /* 0x040fe400078e029e */
[----:B------:R-:W-:Y:S02]  /*a240*/  STL [R1], R155 ;  /* 0x0000009b01007387 */ /* 0x000fe40000100800 */
[C---:B------:R-:W-:Y:S01]  /*a250*/  IMAD.WIDE R160, R4.reuse, 0x2, R160 ;  /* 0x0000000204a07825 */ /* 0x040fe200078e02a0 */
[----:B------:R-:W-:Y:S01]  /*a260*/  LOP3.LUT R196, R197, R196, RZ, 0x3c, !PT ;  /* 0x000000c4c5c47212 */ /* 0x000fe200078e3cff */
[----:B------:R-:W-:Y:S02]  /*a270*/  STL [R1+0x88], R156 ;  /* 0x0000889c01007387 */ /* 0x000fe40000100800 */
[----:B------:R-:W-:-:S02]  /*a280*/  IMAD.WIDE R162, R4, 0x2, R162 ;  /* 0x0000000204a27825 */ /* 0x000fc400078e02a2 */
[----:B------:R-:W-:Y:S02]  /*a290*/  STL [R1+0x4], R157 ;  /* 0x0000049d01007387 */ /* 0x000fe40000100800 */
[----:B------:R-:W-:Y:S02]  /*a2a0*/  IMAD.WIDE R164, R4, 0x2, R164 ;  /* 0x0000000204a47825 */ /* 0x000fe400078e02a4 */
[----:B------:R-:W-:Y:S01]  /*a2b0*/  STL [R1+0x8c], R158 ;  /* 0x00008c9e01007387 */ /* 0x000fe20000100800 */
[----:B------:R-:W-:Y:S01]  /*a2c0*/  LOP3.LUT R197, R197, R196, RZ, 0x3c, !PT ;  /* 0x000000c4c5c57212 */ /* 0x000fe200078e3cff */
[----:B------:R-:W-:Y:S02]  /*a2d0*/  IMAD.MOV.U32 R179, RZ, RZ, R203 ;  /* 0x000000ffffb37224 */ /* 0x000fe400078e00cb */
[----:B------:R-:W-:Y:S01]  /*a2e0*/  STL [R1+0x8], R159 ;  /* 0x0000089f01007387 */ /* 0x000fe20000100800 */
[----:B------:R-:W-:-:S03]  /*a2f0*/  IMAD.MOV.U32 R203, RZ, RZ, R205 ;  /* 0x000000ffffcb7224 */ /* 0x000fc600078e00cd */
[----:B------:R-:W-:Y:S01]  /*a300*/  STL [R1+0x90], R160 ;  /* 0x000090a001007387 */ /* 0x000fe20000100800 */
[----:B------:R-:W-:Y:S02]  /*a310*/  IMAD.MOV.U32 R193, RZ, RZ, R192 ;  /* 0x000000ffffc17224 */ /* 0x000fe400078e00c0 */
[----:B------:R-:W-:Y:S01]  /*a320*/  IMAD.MOV.U32 R170, RZ, RZ, R8 ;  /* 0x000000ffffaa7224 */ /* 0x000fe200078e0008 */
[----:B------:R-:W-:Y:S01]  /*a330*/  STL [R1+0xc], R161 ;  /* 0x00000ca101007387 */ /* 0x000fe20000100800 */
[----:B------:R-:W-:Y:S02]  /*a340*/  IMAD.MOV.U32 R171, RZ, RZ, R199 ;  /* 0x000000ffffab7224 */ /* 0x000fe400078e00c7 */
[----:B------:R-:W-:Y:S01]  /*a350*/  IMAD.MOV.U32 R189, RZ, RZ, R188 ;  /* 0x000000ffffbd7224 */ /* 0x000fe200078e00bc */
[----:B------:R-:W-:Y:S01]  /*a360*/  STL [R1+0x94], R162 ;  /* 0x000094a201007387 */ /* 0x000fe20000100800 */
[----:B------:R-:W-:Y:S02]  /*a370*/  IMAD.MOV.U32 R172, RZ, RZ, R10 ;  /* 0x000000ffffac7224 */ /* 0x000fe400078e000a */
[----:B------:R-:W-:Y:S01]  /*a380*/  IMAD.MOV.U32 R173, RZ, RZ, R200 ;  /* 0x000000ffffad7224 */ /* 0x000fe200078e00c8 */
[----:B------:R-:W-:Y:S01]  /*a390*/  STL [R1+0x10], R163 ;  /* 0x000010a301007387 */ /* 0x000fe20000100800 */
        /* <DEDUP_REMOVED lines=10> */
[----:B------:R-:W-:-:S05]  /*a440*/  VIADD R94, R94, 0xffffffff ;  /* 0xffffffff5e5e7836 */ /* 0x000fca0000000000 */
[----:B------:R-:W-:Y:S01]  /*a450*/  ISETP.NE.U32.AND P0, PT, R94, RZ, PT ;  /* 0x000000ff5e00720c */ /* 0x000fe20003f05070 */
[----:B------:R-:W-:Y:S02]  /*a460*/  IMAD.MOV.U32 R211, RZ, RZ, R210 ;  /* 0x000000ffffd37224 */ /* 0x000fe400078e00d2 */
[----:B------:R-:W-:Y:S02]  /*a470*/  IMAD.MOV.U32 R215, RZ, RZ, R214 ;  /* 0x000000ffffd77224 */ /* 0x000fe400078e00d6 */
[----:B------:R-:W-:Y:S01]  /*a480*/  IMAD.WIDE R166, R4, 0x2, R166 ;  /* 0x0000000204a67825 */ /* 0x000fe200078e02a6 */
[----:B------:R-:W-:Y:S03]  /*a490*/  STL [R1+0x98], R164 ;  /* 0x000098a401007387 */ /* 0x000fe60000100800 */
        /* <DEDUP_REMOVED lines=14> */
[----:B------:R-:W-:Y:S01]  /*a580*/  IMAD.MOV.U32 R217, RZ, RZ, R216 ;  /* 0x000000ffffd97224 */ /* 0x000fe200078e00d8 */
[----:B------:R-:W-:Y:S01]  /*a590*/  STL [R1+0xa8], R94 ;  /* 0x0000a85e01007387 */ /* 0x000fe20000100800 */
        /* <DEDUP_REMOVED lines=9> */
[----:B------:R-:W-:Y:S01]  /*a630*/  IMAD.WIDE R168, R4, 0x2, R168 ;  /* 0x0000000204a87825 */ /* 0x000fe200078e02a8 */
[----:B------:R-:W-:Y:S01]  /*a640*/  STL [R1+0x14], R165 ;  /* 0x000014a501007387 */ /* 0x000fe20000100800 */
[----:B0-----:R-:W-:-:S02]  /*a650*/  SHF.R.U32.HI R0, RZ, 0x7, R0 ;  /* 0x00000007ff007819 */ /* 0x001fc40000011600 */
[C---:B------:R-:W-:Y:S01]  /*a660*/  IMAD.WIDE R8, R4.reuse, 0x2, R170 ;  /* 0x0000000204087825 */ /* 0x040fe200078e02aa */
[----:B------:R-:W-:Y:S03]  /*a670*/  STL [R1+0x9c], R166 ;  /* 0x00009ca601007387 */ /* 0x000fe60000100800 */
[C---:B------:R-:W-:Y:S01]  /*a680*/  IMAD.WIDE R10, R4.reuse, 0x2, R172 ;  /* 0x00000002040a7825 */ /* 0x040fe200078e02ac */
[----:B------:R-:W-:Y:S03]  /*a690*/  STL [R1+0x18], R167 ;  /* 0x000018a701007387 */ /* 0x000fe60000100800 */
[----:B------:R-:W-:Y:S01]  /*a6a0*/  IMAD.WIDE R12, R4, 0x2, R174 ;  /* 0x00000002040c7825 */ /* 0x000fe200078e02ae */
[----:B------:R-:W-:-:S03]  /*a6b0*/  UIADD3 UR40, UR40, -0x80, URZ ;  /* 0xffffff8028287890 */ /* 0x000fc6000fffe03f */
[C---:B------:R-:W-:Y:S01]  /*a6c0*/  IMAD.WIDE R14, R4.reuse, 0x2, R176 ;  /* 0x00000002040e7825 */ /* 0x040fe200078e02b0 */
[----:B------:R-:W-:Y:S03]  /*a6d0*/  STL [R1+0xa0], R168 ;  /* 0x0000a0a801007387 */ /* 0x000fe60000100800 */
[----:B------:R-:W-:Y:S01]  /*a6e0*/  IMAD.WIDE R16, R4, 0x2, R178 ;  /* 0x0000000204107825 */ /* 0x000fe200078e02b2 */
[----:B------:R-:W-:-:S03]  /*a6f0*/  WARPGROUP.DEPBAR.LE gsb0, 0x0 ;  /* 0x00008000000079c5 */ /* 0x000fc60000010000 */
[C---:B------:R-:W-:Y:S01]  /*a700*/  IMAD.WIDE R196, R4.reuse, 0x2, R196 ;  /* 0x0000000204c47825 */ /* 0x040fe200078e02c4 */
[----:B------:R-:W-:Y:S03]  /*a710*/  STL [R1+0x1c], R169 ;  /* 0x00001ca901007387 */ /* 0x000fe60000100800 */
[----:B------:R-:W-:-:S04]  /*a720*/  IMAD.WIDE R194, R4, 0x2, R194 ;  /* 0x0000000204c27825 */ /* 0x000fc800078e02c2 */
        /* <DEDUP_REMOVED lines=11> */
[C---:B------:R-:W-:Y:S01]  /*a7e0*/  IMAD.WIDE R90, R4.reuse, 0x2, R214 ;  /* 0x00000002045a7825 */ /* 0x040fe200078e02d6 */
[----:B------:R0:W-:Y:S03]  /*a7f0*/  STL [R1+0xa4], R196 ;  /* 0x0000a4c401007387 */ /* 0x0001e60000100800 */
        /* <DEDUP_REMOVED lines=8> */
[----:B------:R-:W-:Y:S01]  /*a880*/  IMAD.WIDE R102, R4, 0x2, R102 ;  /* 0x0000000204667825 */ /* 0x000fe200078e0266 */
[----:B------:R-:W-:-:S03]  /*a890*/  SGXT.U32 R0, R0, 0x1 ;  /* 0x000000010000781a */ /* 0x000fc60000000000 */
        /* <DEDUP_REMOVED lines=67> */
[----:B0-----:R-:W-:Y:S01]  /*acd0*/  IMAD.MOV.U32 R196, RZ, RZ, R197 ;  /* 0x000000ffffc47224 */ /* 0x001fe200078e00c5 */
[----:B------:R-:W-:Y:S06]  /*ace0*/  @P0 BRA `(.L_x_2) ;  /* 0xffffffa800840947 */ /* 0x000fec000383ffff */
[----:B------:R-:W-:Y:S02]  /*acf0*/  F2FP.BF16.F32.PACK_AB R83, R87, R83 ;  /* 0x000000535753723e */ /* 0x000fe400000010ff */
[----:B------:R-:W-:Y:S02]  /*ad00*/  F2FP.BF16.F32.PACK_AB R82, R86, R82 ;  /* 0x000000525652723e */ /* 0x000fe400000010ff */
[----:B------:R-:W-:Y:S02]  /*ad10*/  F2FP.BF16.F32.PACK_AB R81, R85, R81 ;  /* 0x000000515551723e */ /* 0x000fe400000010ff */
[----:B------:R-:W-:Y:S02]  /*ad20*/  F2FP.BF16.F32.PACK_AB R80, R84, R80 ;  /* 0x000000505450723e */ /* 0x000fe400000010ff */
[----:B------:R-:W-:Y:S02]  /*ad30*/  F2FP.BF16.F32.PACK_AB R75, R79, R75 ;  /* 0x0000004b4f4b723e */ /* 0x000fe400000010ff */
[----:B------:R-:W-:-:S02]  /*ad40*/  F2FP.BF16.F32.PACK_AB R74, R78, R74 ;  /* 0x0000004a4e4a723e */ /* 0x000fc400000010ff */
        /* <DEDUP_REMOVED lines=25> */
[----:B------:R-:W-:-:S07]  /*aee0*/  F2FP.BF16.F32.PACK_AB R24, R28, R24 ;  /* 0x000000181c18723e */ /* 0x000fce00000010ff */
.L_x_1:
[----:B------:R-:W2:Y:S01]  /*aef0*/  LDL.LU R3, [R1+0x1b0] ;  /* 0x0001b00001037983 */ /* 0x000ea20000300800 */
[----:B------:R-:W-:Y:S01]  /*af00*/  ULDC.64 UR6, c[0x0][0x228] ;  /* 0x00008a0000067ab9 */ /* 0x000fe20000000a00 */
[----:B------:R-:W-:Y:S02]  /*af10*/  ULDC UR4, c[0x0][0x244] ;  /* 0x0000910000047ab9 */ /* 0x000fe40000000800 */
[----:B------:R-:W3:Y:S04]  /*af20*/  LDL.LU R4, [R1+0x184] ;  /* 0x0001840001047983 */ /* 0x000ee80000300800 */
[----:B------:R-:W4:Y:S04]  /*af30*/  LDL.LU R20, [R1+0x188] ;  /* 0x0001880001147983 */ /* 0x000f280000300800 */
[----:B0-----:R-:W5:Y:S04]  /*af40*/  LDL.LU R90, [R1+0x18c] ;  /* 0x00018c00015a7983 */ /* 0x001f680000300800 */
[----:B------:R-:W5:Y:S01]  /*af50*/  LDL.LU R89, [R1+0x1ac] ;  /* 0x0001ac0001597983 */ /* 0x000f620000300800 */
[----:B------:R-:W0:Y:S03]  /*af60*/  S2R R2, SR_TID.X ;  /* 0x0000000000027919 */ /* 0x000e260000002100 */
[----:B------:R-:W5:Y:S04]  /*af70*/  LDL.LU R92, [R1+0x1a8] ;  /* 0x0001a800015c7983 */ /* 0x000f680000300800 */
[----:B------:R-:W5:Y:S04]  /*af80*/  LDL.LU R91, [R1+0x1a4] ;  /* 0x0001a400015b7983 */ /* 0x000f680000300800 */
[----:B------:R-:W5:Y:S01]  /*af90*/  LDL.LU R88, [R1+0x1a0] ;  /* 0x0001a00001587983 */ /* 0x000f620000300800 */
[C---:B0-----:R-:W-:Y:S01]  /*afa0*/  IMAD.SHL.U32 R0, R2.reuse, 0x10, RZ ;  /* 0x0000001002007824 */ /* 0x041fe200078e00ff */
[----:B------:R-:W-:Y:S01]  /*afb0*/  BAR.SYNC.DEFER_BLOCKING 0x0 ;  /* 0x0000000000007b1d */ /* 0x000fe20000010000 */
[----:B--2---:R-:W-:Y:S01]  /*afc0*/  LOP3.LUT R5, R3, 0x800, RZ, 0xc0, !PT ;  /* 0x0000080003057812 */ /* 0x004fe200078ec0ff */
[----:B------:R-:W-:-:S02]  /*afd0*/  IMAD.SHL.U32 R3, R2, 0x8, RZ ;  /* 0x0000000802037824 */ /* 0x000fc400078e00ff */
[----:B------:R-:W-:-:S03]  /*afe0*/  LOP3.LUT R2, R0, 0x70, RZ, 0xc0, !PT ;  /* 0x0000007000027812 */ /* 0x000fc600078ec0ff */
[----:B------:R-:W-:Y:S02]  /*aff0*/  LOP3.LUT R3, R3, 0x780, RZ, 0xc0, !PT ;  /* 0x0000078003037812 */ /* 0x000fe400078ec0ff */
[----:B------:R-:W-:-:S05]  /*b000*/  IADD3 R2, R5, UR12, R2 ;  /* 0x0000000c05027c10 */ /* 0x000fca000fffe002 */
[----:B------:R-:W-:-:S05]  /*b010*/  IMAD.IADD R38, R3, 0x1, R2 ;  /* 0x0000000103267824 */ /* 0x000fca00078e0202 */
[----:B------:R-:W-:Y:S01]  /*b020*/  STSM.16.M88.4 [R38], R24 ;  /* 0x0000001826007844 */ /* 0x000fe20000000200 */
[----:B------:R-:W-:Y:S01]  /*b030*/  LOP3.LUT R0, R0, 0xff0, RZ, 0xc0, !PT ;  /* 0x00000ff000007812 */ /* 0x000fe200078ec0ff */
[----:B------:R-:W-:Y:S01]  /*b040*/  BAR.SYNC.DEFER_BLOCKING 0x0 ;  /* 0x0000000000007b1d */ /* 0x000fe20000010000 */
[C---:B---3--:R-:W-:Y:S01]  /*b050*/  ISETP.GE.AND P0, PT, R4.reuse, UR6, PT ;  /* 0x0000000604007c0c */ /* 0x048fe2000bf06270 */
[----:B------:R-:W-:-:S04]  /*b060*/  IMAD R3, R4, UR4, RZ ;  /* 0x0000000404037c24 */ /* 0x000fc8000f8e02ff */
[----:B------:R-:W-:Y:S01]  /*b070*/  ULDC UR6, c[0x0][0x248] ;  /* 0x0000920000067ab9 */ /* 0x000fe20000000800 */
[----:B------:R-:W-:Y:S01]  /*b080*/  ULDC.64 UR4, c[0x0][0x220] ;  /* 0x0000880000047ab9 */ /* 0x000fe20000000a00 */
[----:B------:R-:W0:Y:S01]  /*b090*/  LDS.128 R4, [R0+UR12] ;  /* 0x0000000c00047984 */ /* 0x000e220008000c00 */
[----:B------:R-:W-:Y:S06]  /*b0a0*/  BAR.SYNC.DEFER_BLOCKING 0x0 ;  /* 0x0000000000007b1d */ /* 0x000fec0000010000 */
[----:B------:R1:W-:Y:S02]  /*b0b0*/  STSM.16.M88.4 [R38], R32 ;  /* 0x0000002026007844 */ /* 0x0003e40000000200 */
[----:B------:R-:W-:Y:S01]  /*b0c0*/  BAR.SYNC.DEFER_BLOCKING 0x0 ;  /* 0x0000000000007b1d */ /* 0x000fe20000010000 */
[----:B----4-:R-:W-:Y:S01]  /*b0d0*/  IMAD R28, R20, UR6, RZ ;  /* 0x00000006141c7c24 */ /* 0x010fe2000f8e02ff */
[----:B------:R-:W-:-:S04]  /*b0e0*/  LEA R2, P2, R3, UR4, 0x1 ;  /* 0x0000000403027c11 */ /* 0x000fc8000f8408ff */
[----:B------:R-:W-:Y:S01]  /*b0f0*/  LEA.HI.X.SX32 R3, R3, UR5, 0x1, P2 ;  /* 0x0000000503037c11 */ /* 0x000fe200090f0eff */
[----:B------:R-:W2:Y:S01]  /*b100*/  LDS.128 R8, [R0+UR12] ;  /* 0x0000000c00087984 */ /* 0x000ea20008000c00 */
[----:B------:R-:W-:Y:S01]  /*b110*/  BAR.SYNC.DEFER_BLOCKING 0x0 ;  /* 0x0000000000007b1d */ /* 0x000fe20000010000 */
[----:B-1----:R-:W-:Y:S01]  /*b120*/  LEA R32, P2, R28, R2, 0x1 ;  /* 0x000000021c207211 */ /* 0x002fe200078408ff */
[C---:B-----5:R-:W-:Y:S01]  /*b130*/  IMAD R35, R90.reuse, UR6, RZ ;  /* 0x000000065a237c24 */ /* 0x060fe2000f8e02ff */
[----:B------:R-:W-:Y:S01]  /*b140*/  ISETP.LT.AND P4, PT, R90, UR7, !P0 ;  /* 0x000000075a007c0c */ /* 0x000fe2000c781270 */
[C---:B------:R-:W-:Y:S01]  /*b150*/  IMAD R37, R89.reuse, UR6, RZ ;  /* 0x0000000659257c24 */ /* 0x040fe2000f8e02ff */
[----:B------:R-:W-:Y:S02]  /*b160*/  LEA.HI.X.SX32 R33, R28, R3, 0x1, P2 ;  /* 0x000000031c217211 */ /* 0x000fe400010f0eff */
[----:B------:R-:W-:Y:S01]  /*b170*/  ISETP.LT.AND P2, PT, R89, UR7, !P0 ;  /* 0x0000000759007c0c */ /* 0x000fe2000c741270 */
[----:B------:R-:W3:Y:S04]  /*b180*/  LDL.LU R90, [R1+0x19c] ;  /* 0x00019c00015a7983 */ /* 0x000ee80000300800 */
[----:B------:R-:W4:Y:S01]  /*b190*/  LDL.LU R89, [R1+0x198] ;  /* 0x0001980001597983 */ /* 0x000f220000300800 */
[----:B------:R-:W-:-:S03]  /*b1a0*/  ISETP.LT.AND P1, PT, R20, UR7, !P0 ;  /* 0x0000000714007c0c */ /* 0x000fc6000c721270 */
[----:B------:R-:W5:Y:S04]  /*b1b0*/  LDL.LU R93, [R1+0x194] ;  /* 0x00019400015d7983 */ /* 0x000f680000300800 */
[----:B------:R1:W-:Y:S01]  /*b1c0*/  STSM.16.M88.4 [R38], R40 ;  /* 0x0000002826007844 */ /* 0x0003e20000000200 */
[----:B------:R-:W-:Y:S06]  /*b1d0*/  BAR.SYNC.DEFER_BLOCKING 0x0 ;  /* 0x0000000000007b1d */ /* 0x000fec0000010000 */
[----:B------:R-:W2:Y:S02]  /*b1e0*/  LDS.128 R12, [R0+UR12] ;  /* 0x0000000c000c7984 */ /* 0x000ea40008000c00 */
[----:B------:R-:W-:Y:S06]  /*b1f0*/  BAR.SYNC.DEFER_BLOCKING 0x0 ;  /* 0x0000000000007b1d */ /* 0x000fec0000010000 */
[----:B------:R-:W-:Y:S02]  /*b200*/  STSM.16.M88.4 [R38], R48 ;  /* 0x0000003026007844 */ /* 0x000fe40000000200 */
        /* <DEDUP_REMOVED lines=14> */
[----:B------:R-:W-:Y:S01]  /*b2f0*/  BAR.SYNC.DEFER_BLOCKING 0x0 ;  /* 0x0000000000007b1d */ /* 0x000fe20000010000 */
[----:B------:R-:W-:-:S05]  /*b300*/  LEA R34, P3, R35, R2, 0x1 ;  /* 0x0000000223227211 */ /* 0x000fca00078608ff */
[----:B------:R0:W-:Y:S02]  /*b310*/  STSM.16.M88.4 [R38], R80 ;  /* 0x0000005026007844 */ /* 0x0001e40000000200 */
[----:B------:R-:W-:Y:S01]  /*b320*/  BAR.SYNC.DEFER_BLOCKING 0x0 ;  /* 0x0000000000007b1d */ /* 0x000fe20000010000 */
[----:B------:R-:W-:Y:S01]  /*b330*/  LEA.HI.X.SX32 R35, R35, R3, 0x1, P3 ;  /* 0x0000000323237211 */ /* 0x000fe200018f0eff */
[C---:B------:R-:W-:Y:S01]  /*b340*/  IMAD R39, R92.reuse, UR6, RZ ;  /* 0x000000065c277c24 */ /* 0x040fe2000f8e02ff */
[----:B------:R-:W-:Y:S01]  /*b350*/  ISETP.LT.AND P3, PT, R92, UR7, !P0 ;  /* 0x000000075c007c0c */ /* 0x000fe2000c761270 */
[----:B-1----:R-:W-:Y:S02]  /*b360*/  IMAD R41, R88, UR6, RZ ;  /* 0x0000000658297c24 */ /* 0x002fe4000f8e02ff */
[----:B------:R-:W2:Y:S01]  /*b370*/  LDL.LU R92, [R1+0x190] ;  /* 0x00019000015c7983 */ /* 0x000ea20000300800 */
[----:B------:R-:W-:Y:S01]  /*b380*/  IMAD R40, R91, UR6, RZ ;  /* 0x000000065b287c24 */ /* 0x000fe2000f8e02ff */
[----:B0-----:R-:W-:-:S02]  /*b390*/  LEA R38, P5, R39, R2, 0x1 ;  /* 0x0000000227267211 */ /* 0x001fc400078a08ff */
[----:B------:R0:W-:Y:S01]  /*b3a0*/  @P1 STG.E.U16 desc[UR14][R32.64], R4 ;  /* 0x0000000420001986 */ /* 0x0001e2000c10150e */
[----:B------:R-:W-:-:S04]  /*b3b0*/  LEA R36, P1, R37, R2, 0x1 ;  /* 0x0000000225247211 */ /* 0x000fc800078208ff */
[-C--:B------:R-:W-:Y:S01]  /*b3c0*/  LEA.HI.X.SX32 R37, R37, R3.reuse, 0x1, P1 ;  /* 0x0000000325257211 */ /* 0x080fe200008f0eff */
[----:B------:R3:W-:Y:S01]  /*b3d0*/  @P4 STG.E.U16 desc[UR14][R34.64], R5 ;  /* 0x0000000522004986 */ /* 0x0007e2000c10150e */
[----:B------:R-:W-:Y:S02]  /*b3e0*/  ISETP.LT.AND P1, PT, R88, UR7, !P0 ;  /* 0x0000000758007c0c */ /* 0x000fe4000c721270 */
[----:B------:R-:W-:Y:S01]  /*b3f0*/  ISETP.LT.AND P4, PT, R91, UR7, !P0 ;  /* 0x000000075b007c0c */ /* 0x000fe2000c781270 */
[----:B------:R-:W2:Y:S01]  /*b400*/  LDL.LU R88, [R1+0x180] ;  /* 0x0001800001587983 */ /* 0x000ea20000300800 */
[----:B------:R-:W-:Y:S02]  /*b410*/  LEA.HI.X.SX32 R39, R39, R3, 0x1, P5 ;  /* 0x0000000327277211 */ /* 0x000fe400028f0eff */
[----:B0-----:R-:W-:Y:S01]  /*b420*/  LEA R32, P6, R40, R2, 0x1 ;  /* 0x0000000228207211 */ /* 0x001fe200078c08ff */
[----:B------:R0:W-:Y:S01]  /*b430*/  @P2 STG.E.U16 desc[UR14][R36.64], R6 ;  /* 0x0000000624002986 */ /* 0x0001e2000c10150e */
[----:B------:R-:W-:-:S02]  /*b440*/  PRMT R42, R4, 0x7632, R42 ;  /* 0x00007632042a7816 */ /* 0x000fc4000000002a */
[----:B------:R-:W-:Y:S01]  /*b450*/  LEA R4, P2, R41, R2, 0x1 ;  /* 0x0000000229047211 */ /* 0x000fe200078408ff */
[----:B------:R-:W2:Y:S01]  /*b460*/  LDL.LU R91, [R1+0x17c] ;  /* 0x00017c00015b7983 */ /* 0x000ea20000300800 */
[----:B------:R-:W-:-:S03]  /*b470*/  LEA.HI.X.SX32 R33, R40, R3, 0x1, P6 ;  /* 0x0000000328217211 */ /* 0x000fc600030f0eff */
[----:B------:R1:W-:Y:S01]  /*b480*/  @P3 STG.E.U16 desc[UR14][R38.64], R7 ;  /* 0x0000000726003986 */ /* 0x0003e2000c10150e */
[----:B---3--:R-:W-:-:S03]  /*b490*/  IMAD R35, R90, UR6, RZ ;  /* 0x000000065a237c24 */ /* 0x008fc6000f8e02ff */
[----:B------:R-:W-:Y:S01]  /*b4a0*/  @P4 STG.E.U16 desc[UR14][R32.64], R42 ;  /* 0x0000002a20004986 */ /* 0x000fe2000c10150e */
[C---:B----4-:R-:W-:Y:S01]  /*b4b0*/  ISETP.LT.AND P4, PT, R89.reuse, UR7, !P0 ;  /* 0x0000000759007c0c */ /* 0x050fe2000c781270 */
[----:B0-----:R-:W-:Y:S01]  /*b4c0*/  IMAD R36, R89, UR6, RZ ;  /* 0x0000000659247c24 */ /* 0x001fe2000f8e02ff */
[----:B-1----:R-:W-:Y:S02]  /*b4d0*/  PRMT R39, R5, 0x7632, R39 ;  /* 0x0000763205277816 */ /* 0x002fe40000000027 */
[----:B------:R-:W-:Y:S02]  /*b4e0*/  LEA.HI.X.SX32 R5, R41, R3, 0x1, P2 ;  /* 0x0000000329057211 */ /* 0x000fe400010f0eff */
[----:B------:R-:W-:Y:S02]  /*b4f0*/  ISETP.LT.AND P2, PT, R90, UR7, !P0 ;  /* 0x000000075a007c0c */ /* 0x000fe4000c741270 */
[----:B------:R-:W3:Y:S04]  /*b500*/  LDL.LU R90, [R1+0x178] ;  /* 0x00017800015a7983 */ /* 0x000ee80000300800 */
[----:B------:R-:W4:Y:S01]  /*b510*/  LDL.LU R89, [R1+0x174] ;  /* 0x0001740001597983 */ /* 0x000f220000300800 */
[----:B-----5:R-:W-:Y:S01]  /*b520*/  IMAD R37, R93, UR6, RZ ;  /* 0x000000065d257c24 */ /* 0x020fe2000f8e02ff */
[----:B------:R-:W-:-:S02]  /*b530*/  LEA R34, P6, R35, R2, 0x1 ;  /* 0x0000000223227211 */ /* 0x000fc400078c08ff */
[----:B------:R-:W-:Y:S01]  /*b540*/  ISETP.LT.AND P3, PT, R93, UR7, !P0 ;  /* 0x000000075d007c0c */ /* 0x000fe2000c761270 */
[----:B------:R0:W-:Y:S01]  /*b550*/  @P1 STG.E.U16 desc[UR14][R4.64], R39 ;  /* 0x0000002704001986 */ /* 0x0001e2000c10150e */
[----:B------:R-:W-:Y:S02]  /*b560*/  PRMT R40, R6, 0x7632, R40 ;  /* 0x0000763206287816 */ /* 0x000fe40000000028 */
[-C--:B------:R-:W-:Y:S02]  /*b570*/  LEA R6, P5, R36, R2.reuse, 0x1 ;  /* 0x0000000224067211 */ /* 0x080fe400078a08ff */
[----:B------:R-:W-:Y:S02]  /*b580*/  LEA.HI.X.SX32 R35, R35, R3, 0x1, P6 ;  /* 0x0000000323237211 */ /* 0x000fe400030f0eff */
[----:B0-----:R-:W-:Y:S02]  /*b590*/  LEA R4, P6, R37, R2, 0x1 ;  /* 0x0000000225047211 */ /* 0x001fe400078c08ff */
[----:B------:R-:W-:-:S02]  /*b5a0*/  PRMT R39, R7, 0x7632, R39 ;  /* 0x0000763207277816 */ /* 0x000fc40000000027 */
[-C--:B------:R-:W-:Y:S02]  /*b5b0*/  LEA.HI.X.SX32 R7, R36, R3.reuse, 0x1, P5 ;  /* 0x0000000324077211 */ /* 0x080fe400028f0eff */
[----:B------:R-:W-:Y:S01]  /*b5c0*/  LEA.HI.X.SX32 R5, R37, R3, 0x1, P6 ;  /* 0x0000000325057211 */ /* 0x000fe200030f0eff */
[----:B------:R0:W-:Y:S04]  /*b5d0*/  @P2 STG.E.U16 desc[UR14][R34.64], R40 ;  /* 0x0000002822002986 */ /* 0x0001e8000c10150e */
[----:B------:R1:W-:Y:S04]  /*b5e0*/  @P4 STG.E.U16 desc[UR14][R6.64], R39 ;  /* 0x0000002706004986 */ /* 0x0003e8000c10150e */
[----:B--2---:R2:W-:Y:S01]  /*b5f0*/  @P3 STG.E.U16 desc[UR14][R4.64], R8 ;  /* 0x0000000804003986 */ /* 0x0045e2000c10150e */
[C---:B------:R-:W-:Y:S01]  /*b600*/  ISETP.LT.AND P1, PT, R92.reuse, UR7, !P0 ;  /* 0x000000075c007c0c */ /* 0x040fe2000c721270 */
[----:B------:R-:W-:-:S02]  /*b610*/  IMAD R33, R92, UR6, RZ ;  /* 0x000000065c217c24 */ /* 0x000fc4000f8e02ff */
[----:B------:R-:W5:Y:S03]  /*b620*/  LDL.LU R92, [R1+0x170] ;  /* 0x00017000015c7983 */ /* 0x000f660000300800 */
[----:B------:R-:W-:-:S04]  /*b630*/  LEA R32, P5, R33, R2, 0x1 ;  /* 0x0000000221207211 */ /* 0x000fc800078a08ff */
[----:B------:R-:W-:-:S05]  /*b640*/  LEA.HI.X.SX32 R33, R33, R3, 0x1, P5 ;  /* 0x0000000321217211 */ /* 0x000fca00028f0eff */
[----:B------:R-:W-:Y:S01]  /*b650*/  @P1 STG.E.U16 desc[UR14][R32.64], R9 ;  /* 0x0000000920001986 */ /* 0x000fe2000c10150e */
[C---:B------:R-:W-:Y:S01]  /*b660*/  ISETP.LT.AND P3, PT, R88.reuse, UR7, !P0 ;  /* 0x0000000758007c0c */ /* 0x040fe2000c761270 */
[----:B------:R-:W-:Y:S02]  /*b670*/  IMAD R37, R88, UR6, RZ ;  /* 0x0000000658257c24 */ /* 0x000fe4000f8e02ff */
[----:B------:R-:W5:Y:S04]  /*b680*/  LDL.LU R88, [R1+0x16c] ;  /* 0x00016c0001587983 */ /* 0x000f680000300800 */
[----:B------:R-:W5:Y:S01]  /*b690*/  LDL.LU R93, [R1+0x168] ;  /* 0x00016800015d7983 */ /* 0x000f620000300800 */
[----:B------:R-:W-:Y:S01]  /*b6a0*/  LEA R36, P1, R37, R2, 0x1 ;  /* 0x0000000225247211 */ /* 0x000fe200078208ff */
[C---:B------:R-:W-:Y:S01]  /*b6b0*/  IMAD R38, R91.reuse, UR6, RZ ;  /* 0x000000065b267c24 */ /* 0x040fe2000f8e02ff */
[----:B------:R-:W-:-:S02]  /*b6c0*/  ISETP.LT.AND P2, PT, R91, UR7, !P0 ;  /* 0x000000075b007c0c */ /* 0x000fc4000c741270 */
[-C--:B------:R-:W-:Y:S01]  /*b6d0*/  LEA.HI.X.SX32 R37, R37, R3.reuse, 0x1, P1 ;  /* 0x0000000325257211 */ /* 0x080fe200008f0eff */
[----:B------:R-:W5:Y:S01]  /*b6e0*/  LDL.LU R91, [R1+0x164] ;  /* 0x00016400015b7983 */ /* 0x000f620000300800 */
[C---:B----4-:R-:W-:Y:S01]  /*b6f0*/  ISETP.LT.AND P1, PT, R89.reuse, UR7, !P0 ;  /* 0x0000000759007c0c */ /* 0x050fe2000c721270 */
[----:B0-----:R-:W-:Y:S02]  /*b700*/  IMAD R35, R89, UR6, RZ ;  /* 0x0000000659237c24 */ /* 0x001fe4000f8e02ff */
[----:B------:R-:W4:Y:S01]  /*b710*/  LDL.LU R89, [R1+0x160] ;  /* 0x0001600001597983 */ /* 0x000f220000300800 */
[----:B-1----:R-:W-:Y:S01]  /*b720*/  LEA R6, P5, R38, R2, 0x1 ;  /* 0x0000000226067211 */ /* 0x002fe200078a08ff */
[C---:B---3--:R-:W-:Y:S01]  /*b730*/  IMAD R34, R90.reuse, UR6, RZ ;  /* 0x000000065a227c24 */ /* 0x048fe2000f8e02ff */
[----:B------:R-:W-:Y:S01]  /*b740*/  ISETP.LT.AND P4, PT, R90, UR7, !P0 ;  /* 0x000000075a007c0c */ /* 0x000fe2000c781270 */
[----:B------:R0:W-:Y:S01]  /*b750*/  @P3 STG.E.U16 desc[UR14][R36.64], R10 ;  /* 0x0000000a24003986 */ /* 0x0001e2000c10150e */
[----:B------:R-:W-:-:S02]  /*b760*/  LEA.HI.X.SX32 R7, R38, R3, 0x1, P5 ;  /* 0x0000000326077211 */ /* 0x000fc400028f0eff */
[-C--:B--2---:R-:W-:Y:S01]  /*b770*/  LEA R4, P6, R34, R2.reuse, 0x1 ;  /* 0x0000000222047211 */ /* 0x084fe200078c08ff */
[----:B------:R-:W2:Y:S04]  /*b780*/  LDL.LU R90, [R1+0x15c] ;  /* 0x00015c00015a7983 */ /* 0x000ea80000300800 */
[----:B------:R1:W-:Y:S01]  /*b790*/  @P2 STG.E.U16 desc[UR14][R6.64], R11 ;  /* 0x0000000b06002986 */ /* 0x0003e2000c10150e */
[----:B0-----:R-:W-:Y:S02]  /*b7a0*/  PRMT R37, R8, 0x7632, R37 ;  /* 0x0000763208257816 */ /* 0x001fe40000000025 */
[----:B------:R-:W-:Y:S02]  /*b7b0*/  LEA R8, P3, R35, R2, 0x1 ;  /* 0x0000000223087211 */ /* 0x000fe400078608ff */
[----:B------:R-:W-:-:S02]  /*b7c0*/  LEA.HI.X.SX32 R5, R34, R3, 0x1, P6 ;  /* 0x0000000322057211 */ /* 0x000fc400030f0eff */
[----:B-1----:R-:W-:Y:S02]  /*b7d0*/  PRMT R7, R9, 0x7632, R7 ;  /* 0x0000763209077816 */ /* 0x002fe40000000007 */
[----:B------:R-:W-:Y:S02]  /*b7e0*/  LEA.HI.X.SX32 R9, R35, R3, 0x1, P3 ;  /* 0x0000000323097211 */ /* 0x000fe400018f0eff */
[----:B------:R-:W-:Y:S01]  /*b7f0*/  PRMT R35, R10, 0x7632, R35 ;  /* 0x000076320a237816 */ /* 0x000fe20000000023 */
[----:B------:R-:W-:Y:S04]  /*b800*/  @P4 STG.E.U16 desc[UR14][R4.64], R37 ;  /* 0x0000002504004986 */ /* 0x000fe8000c10150e */
[----:B------:R0:W-:Y:S01]  /*b810*/  @P1 STG.E.U16 desc[UR14][R8.64], R7 ;  /* 0x0000000708001986 */ /* 0x0001e2000c10150e */
[----:B------:R-:W-:Y:S01]  /*b820*/  PRMT R11, R11, 0x7632, R11 ;  /* 0x000076320b0b7816 */ /* 0x000fe2000000000b */
[C---:B-----5:R-:W-:Y:S01]  /*b830*/  IMAD R10, R92.reuse, UR6, RZ ;  /* 0x000000065c0a7c24 */ /* 0x060fe2000f8e02ff */
[----:B------:R-:W-:-:S02]  /*b840*/  ISETP.LT.AND P2, PT, R92, UR7, !P0 ;  /* 0x000000075c007c0c */ /* 0x000fc4000c741270 */
[----:B------:R-:W3:Y:S02]  /*b850*/  LDL.LU R92, [R1+0x158] ;  /* 0x00015800015c7983 */ /* 0x000ee40000300800 */
[----:B------:R-:W-:-:S04]  /*b860*/  LEA R6, P6, R10, R2, 0x1 ;  /* 0x000000020a067211 */ /* 0x000fc800078c08ff */
[----:B0-----:R-:W-:Y:S01]  /*b870*/  LEA.HI.X.SX32 R7, R10, R3, 0x1, P6 ;  /* 0x000000030a077211 */ /* 0x001fe200030f0eff */
[C---:B------:R-:W-:Y:S01]  /*b880*/  IMAD R32, R88.reuse, UR6, RZ ;  /* 0x0000000658207c24 */ /* 0x040fe2000f8e02ff */
[----:B------:R-:W-:Y:S02]  /*b890*/  ISETP.LT.AND P4, PT, R88, UR7, !P0 ;  /* 0x0000000758007c0c */ /* 0x000fe4000c781270 */
[----:B------:R-:W5:Y:S01]  /*b8a0*/  LDL.LU R88, [R1+0x154] ;  /* 0x0001540001587983 */ /* 0x000f620000300800 */
[C---:B------:R-:W-:Y:S01]  /*b8b0*/  IMAD R33, R93.reuse, UR6, RZ ;  /* 0x000000065d217c24 */ /* 0x040fe2000f8e02ff */
[----:B------:R-:W-:Y:S02]  /*b8c0*/  ISETP.LT.AND P3, PT, R93, UR7, !P0 ;  /* 0x000000075d007c0c */ /* 0x000fe4000c761270 */
[-C--:B------:R-:W-:Y:S02]  /*b8d0*/  LEA R4, P5, R32, R2.reuse, 0x1 ;  /* 0x0000000220047211 */ /* 0x080fe400078a08ff */
[----:B------:R-:W-:-:S02]  /*b8e0*/  LEA R8, P6, R33, R2, 0x1 ;  /* 0x0000000221087211 */ /* 0x000fc400078c08ff */
[-C--:B------:R-:W-:Y:S02]  /*b8f0*/  LEA.HI.X.SX32 R5, R32, R3.reuse, 0x1, P5 ;  /* 0x0000000320057211 */ /* 0x080fe400028f0eff */
[----:B------:R-:W-:Y:S01]  /*b900*/  LEA.HI.X.SX32 R9, R33, R3, 0x1, P6 ;  /* 0x0000000321097211 */ /* 0x000fe200030f0eff */
[----:B------:R-:W-:Y:S01]  /*b910*/  @P2 STG.E.U16 desc[UR14][R6.64], R35 ;  /* 0x0000002306002986 */ /* 0x000fe2000c10150e */
[C---:B------:R-:W-:Y:S01]  /*b920*/  ISETP.LT.AND P1, PT, R91.reuse, UR7, !P0 ;  /* 0x000000075b007c0c */ /* 0x040fe2000c721270 */
[----:B------:R-:W-:Y:S02]  /*b930*/  IMAD R34, R91, UR6, RZ ;  /* 0x000000065b227c24 */ /* 0x000fe4000f8e02ff */
[----:B------:R0:W-:Y:S04]  /*b940*/  @P4 STG.E.U16 desc[UR14][R4.64], R11 ;  /* 0x0000000b04004986 */ /* 0x0001e8000c10150e */
[----:B------:R-:W-:Y:S04]  /*b950*/  @P3 STG.E.U16 desc[UR14][R8.64], R12 ;  /* 0x0000000c08003986 */ /* 0x000fe8000c10150e */
[----:B------:R-:W5:Y:S01]  /*b960*/  LDL.LU R91, [R1+0x150] ;  /* 0x00015000015b7983 */ /* 0x000f620000300800 */
[C---:B----4-:R-:W-:Y:S01]  /*b970*/  ISETP.LT.AND P3, PT, R89.reuse, UR7, !P0 ;  /* 0x0000000759007c0c */ /* 0x050fe2000c761270 */
[----:B------:R-:W-:-:S02]  /*b980*/  IMAD R33, R89, UR6, RZ ;  /* 0x0000000659217c24 */ /* 0x000fc4000f8e02ff */
[----:B------:R-:W4:Y:S01]  /*b990*/  LDL.LU R89, [R1+0x14c] ;  /* 0x00014c0001597983 */ /* 0x000f220000300800 */
[----:B------:R-:W-:-:S03]  /*b9a0*/  LEA R10, P5, R34, R2, 0x1 ;  /* 0x00000002220a7211 */ /* 0x000fc600078a08ff */
[----:B------:R-:W4:Y:S01]  /*b9b0*/  LDL.LU R93, [R1+0x148] ;  /* 0x00014800015d7983 */ /* 0x000f220000300800 */
[----:B0-----:R-:W-:Y:S01]  /*b9c0*/  LEA.HI.X.SX32 R11, R34, R3, 0x1, P5 ;  /* 0x00000003220b7211 */ /* 0x001fe200028f0eff */
[C---:B--2---:R-:W-:Y:S01]  /*b9d0*/  IMAD R34, R90.reuse, UR6, RZ ;  /* 0x000000065a227c24 */ /* 0x044fe2000f8e02ff */
[----:B------:R-:W-:Y:S02]  /*b9e0*/  ISETP.LT.AND P2, PT, R90, UR7, !P0 ;  /* 0x000000075a007c0c */ /* 0x000fe4000c741270 */
[----:B------:R-:W2:Y:S04]  /*b9f0*/  LDL.LU R90, [R1+0x144] ;  /* 0x00014400015a7983 */ /* 0x000ea80000300800 */
[----:B------:R0:W-:Y:S01]  /*ba00*/  @P1 STG.E.U16 desc[UR14][R10.64], R13 ;  /* 0x0000000d0a001986 */ /* 0x0001e2000c10150e */
[----:B------:R-:W-:-:S04]  /*ba10*/  LEA R32, P1, R33, R2, 0x1 ;  /* 0x0000000221207211 */ /* 0x000fc800078208ff */
[----:B------:R-:W-:Y:S02]  /*ba20*/  LEA.HI.X.SX32 R33, R33, R3, 0x1, P1 ;  /* 0x0000000321217211 */ /* 0x000fe400008f0eff */
[----:B------:R-:W-:-:S04]  /*ba30*/  LEA R4, P5, R34, R2, 0x1 ;  /* 0x0000000222047211 */ /* 0x000fc800078a08ff */
[----:B------:R-:W-:Y:S02]  /*ba40*/  LEA.HI.X.SX32 R5, R34, R3, 0x1, P5 ;  /* 0x0000000322057211 */ /* 0x000fe400028f0eff */
[----:B0-----:R-:W-:Y:S01]  /*ba50*/  PRMT R13, R12, 0x7632, R13 ;  /* 0x000076320c0d7816 */ /* 0x001fe2000000000d */
[----:B------:R-:W-:Y:S04]  /*ba60*/  @P3 STG.E.U16 desc[UR14][R32.64], R14 ;  /* 0x0000000e20003986 */ /* 0x000fe8000c10150e */
[----:B------:R0:W-:Y:S01]  /*ba70*/  @P2 STG.E.U16 desc[UR14][R4.64], R15 ;  /* 0x0000000f04002986 */ /* 0x0001e2000c10150e */
[C---:B---3--:R-:W-:Y:S01]  /*ba80*/  IMAD R7, R92.reuse, UR6, RZ ;  /* 0x000000065c077c24 */ /* 0x048fe2000f8e02ff */
[----:B------:R-:W-:-:S04]  /*ba90*/  ISETP.LT.AND P4, PT, R92, UR7, !P0 ;  /* 0x000000075c007c0c */ /* 0x000fc8000c781270 */
[----:B------:R-:W-:-:S04]  /*baa0*/  LEA R6, P6, R7, R2, 0x1 ;  /* 0x0000000207067211 */ /* 0x000fc800078c08ff */
[----:B------:R-:W-:Y:S02]  /*bab0*/  LEA.HI.X.SX32 R7, R7, R3, 0x1, P6 ;  /* 0x0000000307077211 */ /* 0x000fe400030f0eff */
[C---:B-----5:R-:W-:Y:S01]  /*bac0*/  ISETP.LT.AND P1, PT, R88.reuse, UR7, !P0 ;  /* 0x0000000758007c0c */ /* 0x060fe2000c721270 */
[----:B------:R-:W-:Y:S02]  /*bad0*/  IMAD R9, R88, UR6, RZ ;  /* 0x0000000658097c24 */ /* 0x000fe4000f8e02ff */
[----:B------:R-:W3:Y:S04]  /*bae0*/  LDL.LU R88, [R1+0x140] ;  /* 0x0001400001587983 */ /* 0x000ee80000300800 */
[----:B------:R-:W5:Y:S04]  /*baf0*/  LDL.LU R92, [R1+0x13c] ;  /* 0x00013c00015c7983 */ /* 0x000f680000300800 */
[----:B------:R1:W-:Y:S01]  /*bb00*/  @P4 STG.E.U16 desc[UR14][R6.64], R13 ;  /* 0x0000000d06004986 */ /* 0x0003e2000c10150e */
[C---:B------:R-:W-:Y:S01]  /*bb10*/  ISETP.LT.AND P2, PT, R91.reuse, UR7, !P0 ;  /* 0x000000075b007c0c */ /* 0x040fe2000c741270 */
[----:B------:R-:W-:-:S02]  /*bb20*/  IMAD R10, R91, UR6, RZ ;  /* 0x000000065b0a7c24 */ /* 0x000fc4000f8e02ff */
[----:B------:R-:W5:Y:S01]  /*bb30*/  LDL.LU R91, [R1+0x138] ;  /* 0x00013800015b7983 */ /* 0x000f620000300800 */
[C---:B----4-:R-:W-:Y:S01]  /*bb40*/  ISETP.LT.AND P4, PT, R89.reuse, UR7, !P0 ;  /* 0x0000000759007c0c */ /* 0x050fe2000c781270 */
[----:B------:R-:W-:Y:S02]  /*bb50*/  IMAD R11, R89, UR6, RZ ;  /* 0x00000006590b7c24 */ /* 0x000fe4000f8e02ff */
[----:B------:R-:W4:Y:S01]  /*bb60*/  LDL.LU R89, [R1+0x134] ;  /* 0x0001340001597983 */ /* 0x000f220000300800 */
[-C--:B------:R-:W-:Y:S02]  /*bb70*/  LEA R8, P3, R9, R2.reuse, 0x1 ;  /* 0x0000000209087211 */ /* 0x080fe400078608ff */
[----:B0-----:R-:W-:Y:S02]  /*bb80*/  PRMT R5, R13, 0x7632, R5 ;  /* 0x000076320d057816 */ /* 0x001fe40000000005 */
[----:B------:R-:W-:Y:S01]  /*bb90*/  LEA.HI.X.SX32 R9, R9, R3, 0x1, P3 ;  /* 0x0000000309097211 */ /* 0x000fe200018f0eff */
[----:B------:R-:W-:Y:S01]  /*bba0*/  IMAD R12, R93, UR6, RZ ;  /* 0x000000065d0c7c24 */ /* 0x000fe2000f8e02ff */
[----:B------:R-:W-:-:S02]  /*bbb0*/  LEA R4, P6, R10, R2, 0x1 ;  /* 0x000000020a047211 */ /* 0x000fc400078c08ff */
[----:B------:R-:W-:Y:S01]  /*bbc0*/  ISETP.LT.AND P3, PT, R93, UR7, !P0 ;  /* 0x000000075d007c0c */ /* 0x000fe2000c761270 */
[----:B------:R0:W-:Y:S01]  /*bbd0*/  @P1 STG.E.U16 desc[UR14][R8.64], R5 ;  /* 0x0000000508001986 */ /* 0x0001e2000c10150e */
[----:B-1----:R-:W-:Y:S01]  /*bbe0*/  LEA R6, P5, R11, R2, 0x1 ;  /* 0x000000020b067211 */ /* 0x002fe200078a08ff */
[----:B--2---:R-:W-:Y:S01]  /*bbf0*/  IMAD R13, R90, UR6, RZ ;  /* 0x000000065a0d7c24 */ /* 0x004fe2000f8e02ff */
[----:B------:R-:W-:Y:S02]  /*bc00*/  PRMT R33, R14, 0x7632, R33 ;  /* 0x000076320e217816 */ /* 0x000fe40000000021 */
[----:B------:R-:W-:Y:S02]  /*bc10*/  PRMT R32, R15, 0x7632, R32 ;  /* 0x000076320f207816 */ /* 0x000fe40000000020 */
[-C--:B------:R-:W-:Y:S02]  /*bc20*/  LEA.HI.X.SX32 R7, R11, R3.reuse, 0x1, P5 ;  /* 0x000000030b077211 */ /* 0x080fe400028f0eff */
[----:B0-----:R-:W-:-:S02]  /*bc30*/  LEA.HI.X.SX32 R5, R10, R3, 0x1, P6 ;  /* 0x000000030a057211 */ /* 0x001fc400030f0eff */
[CC--:B------:R-:W-:Y:S02]  /*bc40*/  LEA R8, P6, R12.reuse, R2.reuse, 0x1 ;  /* 0x000000020c087211 */ /* 0x0c0fe400078c08ff */
[C---:B------:R-:W-:Y:S02]  /*bc50*/  LEA R10, P5, R13.reuse, R2, 0x1 ;  /* 0x000000020d0a7211 */ /* 0x040fe400078a08ff */
[-C--:B------:R-:W-:Y:S01]  /*bc60*/  LEA.HI.X.SX32 R9, R12, R3.reuse, 0x1, P6 ;  /* 0x000000030c097211 */ /* 0x080fe200030f0eff */
[----:B------:R-:W-:Y:S01]  /*bc70*/  @P2 STG.E.U16 desc[UR14][R4.64], R33 ;  /* 0x0000002104002986 */ /* 0x000fe2000c10150e */
[----:B------:R-:W-:Y:S02]  /*bc80*/  ISETP.LT.AND P1, PT, R90, UR7, !P0 ;  /* 0x000000075a007c0c */ /* 0x000fe4000c721270 */
[----:B------:R-:W-:Y:S01]  /*bc90*/  LEA.HI.X.SX32 R11, R13, R3, 0x1, P5 ;  /* 0x000000030d0b7211 */ /* 0x000fe200028f0eff */
[----:B------:R-:W-:Y:S04]  /*bca0*/  @P4 STG.E.U16 desc[UR14][R6.64], R32 ;  /* 0x0000002006004986 */ /* 0x000fe8000c10150e */
[----:B------:R0:W-:Y:S04]  /*bcb0*/  @P3 STG.E.U16 desc[UR14][R8.64], R16 ;  /* 0x0000001008003986 */ /* 0x0001e8000c10150e */
[----:B------:R-:W2:Y:S04]  /*bcc0*/  LDL.LU R90, [R1+0x130] ;  /* 0x00013000015a7983 */ /* 0x000ea80000300800 */
[----:B------:R1:W-:Y:S01]  /*bcd0*/  @P1 STG.E.U16 desc[UR14][R10.64], R17 ;  /* 0x000000110a001986 */ /* 0x0003e2000c10150e */
[C---:B---3--:R-:W-:Y:S01]  /*bce0*/  ISETP.LT.AND P3, PT, R88.reuse, UR7, !P0 ;  /* 0x0000000758007c0c */ /* 0x048fe2000c761270 */
[----:B------:R-:W-:-:S02]  /*bcf0*/  IMAD R13, R88, UR6, RZ ;  /* 0x00000006580d7c24 */ /* 0x000fc4000f8e02ff */
[----:B------:R-:W3:Y:S03]  /*bd00*/  LDL.LU R88, [R1+0x12c] ;  /* 0x00012c0001587983 */ /* 0x000ee60000300800 */
[C---:B------:R-:W-:Y:S01]  /*bd10*/  LEA R12, P1, R13.reuse, R2, 0x1 ;  /* 0x000000020d0c7211 */ /* 0x040fe200078208ff */
[C---:B-----5:R-:W-:Y:S01]  /*bd20*/  IMAD R14, R92.reuse, UR6, RZ ;  /* 0x000000065c0e7c24 */ /* 0x060fe2000f8e02ff */
[----:B------:R-:W-:Y:S01]  /*bd30*/  ISETP.LT.AND P2, PT, R92, UR7, !P0 ;  /* 0x000000075c007c0c */ /* 0x000fe2000c741270 */
[----:B------:R-:W5:Y:S01]  /*bd40*/  LDL.LU R93, [R1+0x128] ;  /* 0x00012800015d7983 */ /* 0x000f620000300800 */
[----:B------:R-:W-:-:S03]  /*bd50*/  LEA.HI.X.SX32 R13, R13, R3, 0x1, P1 ;  /* 0x000000030d0d7211 */ /* 0x000fc600008f0eff */
[----:B------:R-:W5:Y:S01]  /*bd60*/  LDL.LU R92, [R1+0x124] ;  /* 0x00012400015c7983 */ /* 0x000f620000300800 */
[C---:B------:R-:W-:Y:S01]  /*bd70*/  ISETP.LT.AND P4, PT, R91.reuse, UR7, !P0 ;  /* 0x000000075b007c0c */ /* 0x040fe2000c781270 */
[----:B------:R-:W-:Y:S02]  /*bd80*/  IMAD R15, R91, UR6, RZ ;  /* 0x000000065b0f7c24 */ /* 0x000fe4000f8e02ff */
[----:B------:R-:W5:Y:S01]  /*bd90*/  LDL.LU R91, [R1+0x120] ;  /* 0x00012000015b7983 */ /* 0x000f620000300800 */
[C---:B----4-:R-:W-:Y:S01]  /*bda0*/  ISETP.LT.AND P1, PT, R89.reuse, UR7, !P0 ;  /* 0x0000000759007c0c */ /* 0x050fe2000c721270 */
[----:B0-----:R-:W-:Y:S02]  /*bdb0*/  IMAD R9, R89, UR6, RZ ;  /* 0x0000000659097c24 */ /* 0x001fe4000f8e02ff */
[----:B------:R-:W4:Y:S01]  /*bdc0*/  LDL.LU R89, [R1+0x11c] ;  /* 0x00011c0001597983 */ /* 0x000f220000300800 */
[-C--:B------:R-:W-:Y:S02]  /*bdd0*/  LEA R4, P5, R14, R2.reuse, 0x1 ;  /* 0x000000020e047211 */ /* 0x080fe400078a08ff */
[----:B------:R-:W-:-:S02]  /*bde0*/  LEA R6, P6, R15, R2, 0x1 ;  /* 0x000000020f067211 */ /* 0x000fc400078c08ff */
[-C--:B------:R-:W-:Y:S02]  /*bdf0*/  LEA.HI.X.SX32 R5, R14, R3.reuse, 0x1, P5 ;  /* 0x000000030e057211 */ /* 0x080fe400028f0eff */
[----:B------:R-:W-:Y:S02]  /*be00*/  PRMT R16, R16, 0x7632, R16 ;  /* 0x0000763210107816 */ /* 0x000fe40000000010 */
[----:B------:R-:W-:Y:S01]  /*be10*/  LEA.HI.X.SX32 R7, R15, R3, 0x1, P6 ;  /* 0x000000030f077211 */ /* 0x000fe200030f0eff */
[----:B------:R-:W-:Y:S04]  /*be20*/  @P3 STG.E.U16 desc[UR14][R12.64], R18 ;  /* 0x000000120c003986 */ /* 0x000fe8000c10150e */
[----:B------:R0:W-:Y:S04]  /*be30*/  @P2 STG.E.U16 desc[UR14][R4.64], R19 ;  /* 0x0000001304002986 */ /* 0x0001e8000c10150e */
[----:B------:R-:W-:Y:S01]  /*be40*/  @P4 STG.E.U16 desc[UR14][R6.64], R16 ;  /* 0x0000001006004986 */ /* 0x000fe2000c10150e */
[----:B------:R-:W-:-:S02]  /*be50*/  LEA R8, P3, R9, R2, 0x1 ;  /* 0x0000000209087211 */ /* 0x000fc400078608ff */
[----:B-1----:R-:W-:Y:S02]  /*be60*/  PRMT R17, R17, 0x7632, R17 ;  /* 0x0000763211117816 */ /* 0x002fe40000000011 */
[----:B------:R-:W-:Y:S02]  /*be70*/  LEA.HI.X.SX32 R9, R9, R3, 0x1, P3 ;  /* 0x0000000309097211 */ /* 0x000fe400018f0eff */
[----:B------:R-:W-:Y:S02]  /*be80*/  PRMT R15, R18, 0x7632, R15 ;  /* 0x00007632120f7816 */ /* 0x000fe4000000000f */
[C---:B--2---:R-:W-:Y:S01]  /*be90*/  ISETP.LT.AND P2, PT, R90.reuse, UR7, !P0 ;  /* 0x000000075a007c0c */ /* 0x044fe2000c741270 */
[----:B------:R-:W-:Y:S02]  /*bea0*/  IMAD R10, R90, UR6, RZ ;  /* 0x000000065a0a7c24 */ /* 0x000fe4000f8e02ff */
[----:B------:R-:W2:Y:S03]  /*beb0*/  LDL.LU R90, [R1+0x118] ;  /* 0x00011800015a7983 */ /* 0x000ea60000300800 */
[----:B0-----:R-:W-:-:S04]  /*bec0*/  LEA R4, P6, R10, R2, 0x1 ;  /* 0x000000020a047211 */ /* 0x001fc800078c08ff */
[----:B------:R-:W-:Y:S01]  /*bed0*/  LEA.HI.X.SX32 R5, R10, R3, 0x1, P6 ;  /* 0x000000030a057211 */ /* 0x000fe200030f0eff */
[----:B------:R0:W-:Y:S04]  /*bee0*/  @P1 STG.E.U16 desc[UR14][R8.64], R17 ;  /* 0x0000001108001986 */ /* 0x0001e8000c10150e */
[----:B------:R2:W-:Y:S01]  /*bef0*/  @P2 STG.E.U16 desc[UR14][R4.64], R15 ;  /* 0x0000000f04002986 */ /* 0x0005e2000c10150e */
[C---:B---3--:R-:W-:Y:S01]  /*bf00*/  ISETP.LT.AND P4, PT, R88.reuse, UR7, !P0 ;  /* 0x0000000758007c0c */ /* 0x048fe2000c781270 */
[----:B------:R-:W-:Y:S02]  /*bf10*/  IMAD R11, R88, UR6, RZ ;  /* 0x00000006580b7c24 */ /* 0x000fe4000f8e02ff */
[----:B------:R-:W3:Y:S04]  /*bf20*/  LDL.LU R88, [R1+0x114] ;  /* 0x0001140001587983 */ /* 0x000ee80000300800 */
[----:B------:R-:W3:Y:S04]  /*bf30*/  LDL.LU R18, [R1+0x110] ;  /* 0x0001100001127983 */ /* 0x000ee80000300800 */
[----:B0-----:R-:W3:Y:S01]  /*bf40*/  LDL.LU R17, [R1+0x10c] ;  /* 0x00010c0001117983 */ /* 0x001ee20000300800 */
[C---:B----4-:R-:W-:Y:S01]  /*bf50*/  ISETP.LT.AND P2, PT, R89.reuse, UR7, !P0 ;  /* 0x0000000759007c0c */ /* 0x050fe2000c741270 */
[----:B------:R-:W-:-:S02]  /*bf60*/  IMAD R14, R89, UR6, RZ ;  /* 0x00000006590e7c24 */ /* 0x000fc4000f8e02ff */
[----:B------:R-:W4:Y:S04]  /*bf70*/  LDL.LU R89, [R1+0x108] ;  /* 0x0001080001597983 */ /* 0x000f280000300800 */
[----:B------:R-:W4:Y:S01]  /*bf80*/  LDL.LU R16, [R1+0x104] ;  /* 0x0001040001107983 */ /* 0x000f220000300800 */
[C---:B-----5:R-:W-:Y:S01]  /*bf90*/  IMAD R12, R93.reuse, UR6, RZ ;  /* 0x000000065d0c7c24 */ /* 0x060fe2000f8e02ff */
[----:B------:R-:W-:Y:S01]  /*bfa0*/  ISETP.LT.AND P3, PT, R93, UR7, !P0 ;  /* 0x000000075d007c0c */ /* 0x000fe2000c761270 */
[C---:B------:R-:W-:Y:S01]  /*bfb0*/  IMAD R13, R92.reuse, UR6, RZ ;  /* 0x000000065c0d7c24 */ /* 0x040fe2000f8e02ff */
[----:B------:R-:W-:Y:S02]  /*bfc0*/  LEA R6, P5, R11, R2, 0x1 ;  /* 0x000000020b067211 */ /* 0x000fe400078a08ff */
[----:B------:R-:W-:-:S02]  /*bfd0*/  ISETP.LT.AND P1, PT, R92, UR7, !P0 ;  /* 0x000000075c007c0c */ /* 0x000fc4000c721270 */
[CC--:B------:R-:W-:Y:S02]  /*bfe0*/  LEA R8, P6, R12.reuse, R2.reuse, 0x1 ;  /* 0x000000020c087211 */ /* 0x0c0fe400078c08ff */
[-C--:B------:R-:W-:Y:S02]  /*bff0*/  LEA.HI.X.SX32 R7, R11, R3.reuse, 0x1, P5 ;  /* 0x000000030b077211 */ /* 0x080fe400028f0eff */
[----:B------:R-:W-:Y:S02]  /*c000*/  PRMT R19, R19, 0x7632, R19 ;  /* 0x0000763213137816 */ /* 0x000fe40000000013 */
[C---:B------:R-:W-:Y:S02]  /*c010*/  LEA R10, P5, R13.reuse, R2, 0x1 ;  /* 0x000000020d0a7211 */ /* 0x040fe400078a08ff */
[-C--:B------:R-:W-:Y:S01]  /*c020*/  LEA.HI.X.SX32 R9, R12, R3.reuse, 0x1, P6 ;  /* 0x000000030c097211 */ /* 0x080fe200030f0eff */
[----:B------:R0:W-:Y:S01]  /*c030*/  @P4 STG.E.U16 desc[UR14][R6.64], R19 ;  /* 0x0000001306004986 */ /* 0x0001e2000c10150e */
[----:B------:R-:W-:Y:S01]  /*c040*/  LEA.HI.X.SX32 R11, R13, R3, 0x1, P5 ;  /* 0x000000030d0b7211 */ /* 0x000fe200028f0eff */
[----:B------:R-:W-:-:S02]  /*c050*/  IMAD R13, R91, UR6, RZ ;  /* 0x000000065b0d7c24 */ /* 0x000fc4000f8e02ff */
[----:B------:R1:W-:Y:S01]  /*c060*/  @P3 STG.E.U16 desc[UR14][R8.64], R20 ;  /* 0x0000001408003986 */ /* 0x0003e2000c10150e */
[----:B------:R-:W-:-:S03]  /*c070*/  ISETP.LT.AND P3, PT, R91, UR7, !P0 ;  /* 0x000000075b007c0c */ /* 0x000fc6000c761270 */
[----:B------:R5:W-:Y:S01]  /*c080*/  @P1 STG.E.U16 desc[UR14][R10.64], R21 ;  /* 0x000000150a001986 */ /* 0x000be2000c10150e */
[----:B------:R-:W-:-:S04]  /*c090*/  LEA R12, P1, R13, R2, 0x1 ;  /* 0x000000020d0c7211 */ /* 0x000fc800078208ff */
[----:B------:R-:W-:Y:S01]  /*c0a0*/  LEA.HI.X.SX32 R13, R13, R3, 0x1, P1 ;  /* 0x000000030d0d7211 */ /* 0x000fe200008f0eff */
[C---:B--2---:R-:W-:Y:S01]  /*c0b0*/  IMAD R15, R90.reuse, UR6, RZ ;  /* 0x000000065a0f7c24 */ /* 0x044fe2000f8e02ff */
[----:B------:R-:W-:-:S03]  /*c0c0*/  ISETP.LT.AND P4, PT, R90, UR7, !P0 ;  /* 0x000000075a007c0c */ /* 0x000fc6000c781270 */
[----:B------:R2:W-:Y:S01]  /*c0d0*/  @P3 STG.E.U16 desc[UR14][R12.64], R22 ;  /* 0x000000160c003986 */ /* 0x0005e2000c10150e */
[CC--:B------:R-:W-:Y:S02]  /*c0e0*/  LEA R4, P5, R14.reuse, R2.reuse, 0x1 ;  /* 0x000000020e047211 */ /* 0x0c0fe400078a08ff */
[C---:B0-----:R-:W-:Y:S02]  /*c0f0*/  LEA R6, P6, R15.reuse, R2, 0x1 ;  /* 0x000000020f067211 */ /* 0x041fe400078c08ff */
[-C--:B------:R-:W-:Y:S02]  /*c100*/  LEA.HI.X.SX32 R5, R14, R3.reuse, 0x1, P5 ;  /* 0x000000030e057211 */ /* 0x080fe400028f0eff */
[----:B-1----:R-:W-:Y:S02]  /*c110*/  PRMT R20, R20, 0x7632, R20 ;  /* 0x0000763214147816 */ /* 0x002fe40000000014 */
[----:B------:R-:W-:Y:S02]  /*c120*/  LEA.HI.X.SX32 R7, R15, R3, 0x1, P6 ;  /* 0x000000030f077211 */ /* 0x000fe400030f0eff */
[----:B-----5:R-:W-:Y:S01]  /*c130*/  PRMT R21, R21, 0x7632, R21 ;  /* 0x0000763215157816 */ /* 0x020fe20000000015 */
[----:B------:R-:W-:Y:S04]  /*c140*/  @P2 STG.E.U16 desc[UR14][R4.64], R23 ;  /* 0x0000001704002986 */ /* 0x000fe8000c10150e */
[----:B------:R-:W-:Y:S01]  /*c150*/  @P4 STG.E.U16 desc[UR14][R6.64], R20 ;  /* 0x0000001406004986 */ /* 0x000fe2000c10150e */
[C---:B---3--:R-:W-:Y:S01]  /*c160*/  ISETP.LT.AND P1, PT, R88.reuse, UR7, !P0 ;  /* 0x0000000758007c0c */ /* 0x048fe2000c721270 */
[----:B------:R-:W-:-:S02]  /*c170*/  IMAD R9, R88, UR6, RZ ;  /* 0x0000000658097c24 */ /* 0x000fc4000f8e02ff */
[----:B------:R-:W3:Y:S04]  /*c180*/  LDL.LU R88, [R1+0x100] ;  /* 0x0001000001587983 */ /* 0x000ee80000300800 */
[----:B------:R-:W5:Y:S01]  /*c190*/  LDL.LU R19, [R1+0xfc] ;  /* 0x0000fc0001137983 */ /* 0x000f620000300800 */
[----:B------:R-:W-:-:S04]  /*c1a0*/  LEA R8, P3, R9, R2, 0x1 ;  /* 0x0000000209087211 */ /* 0x000fc800078608ff */
[----:B------:R-:W-:Y:S01]  /*c1b0*/  LEA.HI.X.SX32 R9, R9, R3, 0x1, P3 ;  /* 0x0000000309097211 */ /* 0x000fe200018f0eff */
[C---:B------:R-:W-:Y:S01]  /*c1c0*/  IMAD R10, R18.reuse, UR6, RZ ;  /* 0x00000006120a7c24 */ /* 0x040fe2000f8e02ff */
[----:B------:R-:W-:Y:S01]  /*c1d0*/  ISETP.LT.AND P2, PT, R18, UR7, !P0 ;  /* 0x0000000712007c0c */ /* 0x000fe2000c741270 */
[C---:B------:R-:W-:Y:S01]  /*c1e0*/  IMAD R11, R17.reuse, UR6, RZ ;  /* 0x00000006110b7c24 */ /* 0x040fe2000f8e02ff */
[----:B------:R-:W5:Y:S01]  /*c1f0*/  LDL.LU R18, [R1+0xf8] ;  /* 0x0000f80001127983 */ /* 0x000f620000300800 */
[----:B------:R-:W-:-:S03]  /*c200*/  ISETP.LT.AND P4, PT, R17, UR7, !P0 ;  /* 0x0000000711007c0c */ /* 0x000fc6000c781270 */
[----:B------:R0:W-:Y:S04]  /*c210*/  @P1 STG.E.U16 desc[UR14][R8.64], R21 ;  /* 0x0000001508001986 */ /* 0x0001e8000c10150e */
[----:B------:R-:W5:Y:S01]  /*c220*/  LDL.LU R17, [R1+0xf4] ;  /* 0x0000f40001117983 */ /* 0x000f620000300800 */
[C---:B----4-:R-:W-:Y:S01]  /*c230*/  ISETP.LT.AND P1, PT, R16.reuse, UR7, !P0 ;  /* 0x0000000710007c0c */ /* 0x050fe2000c721270 */
[----:B--2---:R-:W-:Y:S02]  /*c240*/  IMAD R13, R16, UR6, RZ ;  /* 0x00000006100d7c24 */ /* 0x004fe4000f8e02ff */
[----:B------:R-:W2:Y:S01]  /*c250*/  LDL.LU R16, [R1+0xf0] ;  /* 0x0000f00001107983 */ /* 0x000ea20000300800 */
[----:B------:R-:W-:-:S03]  /*c260*/  PRMT R15, R22, 0x7632, R15 ;  /* 0x00007632160f7816 */ /* 0x000fc6000000000f */
[----:B------:R-:W4:Y:S01]  /*c270*/  LDL.LU R22, [R1+0xec] ;  /* 0x0000ec0001167983 */ /* 0x000f220000300800 */
[----:B------:R-:W-:-:S03]  /*c280*/  IMAD R12, R89, UR6, RZ ;  /* 0x00000006590c7c24 */ /* 0x000fc6000f8e02ff */
[----:B0-----:R-:W4:Y:S01]  /*c290*/  LDL.LU R21, [R1+0xe8] ;  /* 0x0000e80001157983 */ /* 0x001f220000300800 */
[----:B------:R-:W-:-:S03]  /*c2a0*/  LEA R4, P6, R10, R2, 0x1 ;  /* 0x000000020a047211 */ /* 0x000fc600078c08ff */
[----:B------:R-:W4:Y:S01]  /*c2b0*/  LDL.LU R20, [R1+0xe4] ;  /* 0x0000e40001147983 */ /* 0x000f220000300800 */
[----:B------:R-:W-:Y:S02]  /*c2c0*/  ISETP.LT.AND P3, PT, R89, UR7, !P0 ;  /* 0x0000000759007c0c */ /* 0x000fe4000c761270 */
[-C--:B------:R-:W-:Y:S02]  /*c2d0*/  LEA R6, P5, R11, R2.reuse, 0x1 ;  /* 0x000000020b067211 */ /* 0x080fe400078a08ff */
[-C--:B------:R-:W-:Y:S02]  /*c2e0*/  LEA.HI.X.SX32 R5, R10, R3.reuse, 0x1, P6 ;  /* 0x000000030a057211 */ /* 0x080fe400030f0eff */
[----:B------:R-:W-:Y:S02]  /*c2f0*/  LEA R8, P6, R12, R2, 0x1 ;  /* 0x000000020c087211 */ /* 0x000fe400078c08ff */
[----:B------:R-:W-:Y:S02]  /*c300*/  PRMT R23, R23, 0x7632, R23 ;  /* 0x0000763217177816 */ /* 0x000fe40000000017 */
[----:B------:R-:W-:-:S02]  /*c310*/  LEA.HI.X.SX32 R7, R11, R3, 0x1, P5 ;  /* 0x000000030b077211 */ /* 0x000fc400028f0eff */
[C---:B------:R-:W-:Y:S02]  /*c320*/  LEA R10, P5, R13.reuse, R2, 0x1 ;  /* 0x000000020d0a7211 */ /* 0x040fe400078a08ff */
[-C--:B------:R-:W-:Y:S01]  /*c330*/  LEA.HI.X.SX32 R9, R12, R3.reuse, 0x1, P6 ;  /* 0x000000030c097211 */ /* 0x080fe200030f0eff */
[----:B------:R0:W-:Y:S01]  /*c340*/  @P2 STG.E.U16 desc[UR14][R4.64], R15 ;  /* 0x0000000f04002986 */ /* 0x0001e2000c10150e */
[----:B------:R-:W-:-:S03]  /*c350*/  LEA.HI.X.SX32 R11, R13, R3, 0x1, P5 ;  /* 0x000000030d0b7211 */ /* 0x000fc600028f0eff */
[----:B------:R-:W-:Y:S04]  /*c360*/  @P4 STG.E.U16 desc[UR14][R6.64], R23 ;  /* 0x0000001706004986 */ /* 0x000fe8000c10150e */
[----:B------:R1:W-:Y:S04]  /*c370*/  @P3 STG.E.U16 desc[UR14][R8.64], R24 ;  /* 0x0000001808003986 */ /* 0x0003e8000c10150e */
[----:B------:R2:W-:Y:S01]  /*c380*/  @P1 STG.E.U16 desc[UR14][R10.64], R25 ;  /* 0x000000190a001986 */ /* 0x0005e2000c10150e */
[C---:B---3--:R-:W-:Y:S01]  /*c390*/  IMAD R13, R88.reuse, UR6, RZ ;  /* 0x00000006580d7c24 */ /* 0x048fe2000f8e02ff */
[----:B------:R-:W-:Y:S01]  /*c3a0*/  ISETP.LT.AND P3, PT, R88, UR7, !P0 ;  /* 0x0000000758007c0c */ /* 0x000fe2000c761270 */
[C---:B-----5:R-:W-:Y:S01]  /*c3b0*/  IMAD R14, R19.reuse, UR6, RZ ;  /* 0x00000006130e7c24 */ /* 0x060fe2000f8e02ff */
[----:B------:R-:W-:-:S02]  /*c3c0*/  ISETP.LT.AND P2, PT, R19, UR7, !P0 ;  /* 0x0000000713007c0c */ /* 0x000fc4000c741270 */
[CC--:B------:R-:W-:Y:S01]  /*c3d0*/  LEA R12, P1, R13.reuse, R2.reuse, 0x1 ;  /* 0x000000020d0c7211 */ /* 0x0c0fe200078208ff */
[----:B------:R-:W3:Y:S01]  /*c3e0*/  LDL.LU R19, [R1+0xe0] ;  /* 0x0000e00001137983 */ /* 0x000ee20000300800 */
[C---:B0-----:R-:W-:Y:S02]  /*c3f0*/  LEA R4, P5, R14.reuse, R2, 0x1 ;  /* 0x000000020e047211 */ /* 0x041fe400078a08ff */
[-C--:B------:R-:W-:Y:S02]  /*c400*/  LEA.HI.X.SX32 R13, R13, R3.reuse, 0x1, P1 ;  /* 0x000000030d0d7211 */ /* 0x080fe400008f0eff */
[----:B------:R-:W-:Y:S01]  /*c410*/  LEA.HI.X.SX32 R5, R14, R3, 0x1, P5 ;  /* 0x000000030e057211 */ /* 0x000fe200028f0eff */
[C---:B------:R-:W-:Y:S01]  /*c420*/  IMAD R15, R18.reuse, UR6, RZ ;  /* 0x00000006120f7c24 */ /* 0x040fe2000f8e02ff */
[----:B------:R-:W-:Y:S01]  /*c430*/  ISETP.LT.AND P4, PT, R18, UR7, !P0 ;  /* 0x0000000712007c0c */ /* 0x000fe2000c781270 */
[----:B------:R0:W-:Y:S04]  /*c440*/  @P3 STG.E.U16 desc[UR14][R12.64], R26 ;  /* 0x0000001a0c003986 */ /* 0x0001e8000c10150e */
[----:B------:R-:W5:Y:S01]  /*c450*/  LDL.LU R18, [R1+0xdc] ;  /* 0x0000dc0001127983 */ /* 0x000f620000300800 */
[C---:B------:R-:W-:Y:S01]  /*c460*/  ISETP.LT.AND P1, PT, R17.reuse, UR7, !P0 ;  /* 0x0000000711007c0c */ /* 0x040fe2000c721270 */
[----:B-1----:R-:W-:-:S02]  /*c470*/  IMAD R9, R17, UR6, RZ ;  /* 0x0000000611097c24 */ /* 0x002fc4000f8e02ff */
[----:B------:R1:W-:Y:S04]  /*c480*/  @P2 STG.E.U16 desc[UR14][R4.64], R27 ;  /* 0x0000001b04002986 */ /* 0x0003e8000c10150e */
[----:B------:R-:W5:Y:S01]  /*c490*/  LDL.LU R17, [R1+0xd8] ;  /* 0x0000d80001117983 */ /* 0x000f620000300800 */
[C---:B--2---:R-:W-:Y:S01]  /*c4a0*/  ISETP.LT.AND P2, PT, R16.reuse, UR7, !P0 ;  /* 0x0000000710007c0c */ /* 0x044fe2000c741270 */
[----:B------:R-:W-:Y:S02]  /*c4b0*/  IMAD R10, R16, UR6, RZ ;  /* 0x00000006100a7c24 */ /* 0x000fe4000f8e02ff */
[----:B------:R-:W2:Y:S01]  /*c4c0*/  LDL.LU R16, [R1+0xd4] ;  /* 0x0000d40001107983 */ /* 0x000ea20000300800 */
[-C--:B------:R-:W-:Y:S02]  /*c4d0*/  LEA R6, P6, R15, R2.reuse, 0x1 ;  /* 0x000000020f067211 */ /* 0x080fe400078c08ff */
[----:B------:R-:W-:-:S02]  /*c4e0*/  LEA R8, P3, R9, R2, 0x1 ;  /* 0x0000000209087211 */ /* 0x000fc400078608ff */
[----:B------:R-:W-:Y:S01]  /*c4f0*/  PRMT R24, R24, 0x7632, R24 ;  /* 0x0000763218187816 */ /* 0x000fe20000000018 */
[C---:B----4-:R-:W-:Y:S01]  /*c500*/  IMAD R11, R22.reuse, UR6, RZ ;  /* 0x00000006160b7c24 */ /* 0x050fe2000f8e02ff */
[-C--:B------:R-:W-:Y:S02]  /*c510*/  LEA.HI.X.SX32 R7, R15, R3.reuse, 0x1, P6 ;  /* 0x000000030f077211 */ /* 0x080fe400030f0eff */
[----:B------:R-:W-:Y:S01]  /*c520*/  PRMT R25, R25, 0x7632, R25 ;  /* 0x0000763219197816 */ /* 0x000fe20000000019 */
[----:B0-----:R-:W-:Y:S01]  /*c530*/  IMAD R12, R21, UR6, RZ ;  /* 0x00000006150c7c24 */ /* 0x001fe2000f8e02ff */
[----:B------:R-:W-:Y:S01]  /*c540*/  LEA.HI.X.SX32 R9, R9, R3, 0x1, P3 ;  /* 0x0000000309097211 */ /* 0x000fe200018f0eff */
[----:B------:R0:W-:Y:S01]  /*c550*/  @P4 STG.E.U16 desc[UR14][R6.64], R24 ;  /* 0x0000001806004986 */ /* 0x0001e2000c10150e */
[----:B------:R-:W-:Y:S01]  /*c560*/  ISETP.LT.AND P4, PT, R22, UR7, !P0 ;  /* 0x0000000716007c0c */ /* 0x000fe2000c781270 */
[----:B------:R-:W-:Y:S01]  /*c570*/  IMAD R13, R20, UR6, RZ ;  /* 0x00000006140d7c24 */ /* 0x000fe2000f8e02ff */
[----:B-1----:R-:W-:Y:S01]  /*c580*/  LEA R4, P6, R10, R2, 0x1 ;  /* 0x000000020a047211 */ /* 0x002fe200078c08ff */
[----:B------:R1:W-:Y:S01]  /*c590*/  @P1 STG.E.U16 desc[UR14][R8.64], R25 ;  /* 0x0000001908001986 */ /* 0x0003e2000c10150e */
[----:B------:R-:W-:-:S02]  /*c5a0*/  ISETP.LT.AND P3, PT, R21, UR7, !P0 ;  /* 0x0000000715007c0c */ /* 0x000fc4000c761270 */
[----:B------:R-:W-:Y:S01]  /*c5b0*/  ISETP.LT.AND P1, PT, R20, UR7, !P0 ;  /* 0x0000000714007c0c */ /* 0x000fe2000c721270 */
[----:B------:R-:W4:Y:S01]  /*c5c0*/  LDL.LU R91, [R1+0xd0] ;  /* 0x0000d000015b7983 */ /* 0x000f220000300800 */
[-C--:B------:R-:W-:Y:S02]  /*c5d0*/  LEA.HI.X.SX32 R5, R10, R3.reuse, 0x1, P6 ;  /* 0x000000030a057211 */ /* 0x080fe400030f0eff */
[CC--:B0-----:R-:W-:Y:S01]  /*c5e0*/  LEA R6, P5, R11.reuse, R2.reuse, 0x1 ;  /* 0x000000020b067211 */ /* 0x0c1fe200078a08ff */
[----:B------:R-:W0:Y:S01]  /*c5f0*/  LDS.128 R20, [R0+UR12] ;  /* 0x0000000c00147984 */ /* 0x000e220008000c00 */
[----:B------:R-:W-:Y:S02]  /*c600*/  PRMT R15, R26, 0x7632, R15 ;  /* 0x000076321a0f7816 */ /* 0x000fe4000000000f */
[----:B-1----:R-:W-:Y:S02]  /*c610*/  LEA R8, P6, R12, R2, 0x1 ;  /* 0x000000020c087211 */ /* 0x002fe400078c08ff */
[----:B------:R-:W-:-:S02]  /*c620*/  LEA.HI.X.SX32 R7, R11, R3, 0x1, P5 ;  /* 0x000000030b077211 */ /* 0x000fc400028f0eff */
[----:B------:R-:W-:Y:S02]  /*c630*/  LEA R10, P5, R13, R2, 0x1 ;  /* 0x000000020d0a7211 */ /* 0x000fe400078a08ff */
[----:B------:R-:W-:Y:S02]  /*c640*/  PRMT R27, R27, 0x7632, R27 ;  /* 0x000076321b1b7816 */ /* 0x000fe4000000001b */
[-C--:B------:R-:W-:Y:S02]  /*c650*/  LEA.HI.X.SX32 R9, R12, R3.reuse, 0x1, P6 ;  /* 0x000000030c097211 */ /* 0x080fe400030f0eff */
[----:B------:R-:W-:Y:S01]  /*c660*/  LEA.HI.X.SX32 R11, R13, R3, 0x1, P5 ;  /* 0x000000030d0b7211 */ /* 0x000fe200028f0eff */
[----:B------:R-:W-:Y:S04]  /*c670*/  @P2 STG.E.U16 desc[UR14][R4.64], R15 ;  /* 0x0000000f04002986 */ /* 0x000fe8000c10150e */
[----:B------:R-:W-:Y:S04]  /*c680*/  @P4 STG.E.U16 desc[UR14][R6.64], R27 ;  /* 0x0000001b06004986 */ /* 0x000fe8000c10150e */
[----:B------:R-:W-:Y:S04]  /*c690*/  @P3 STG.E.U16 desc[UR14][R8.64], R28 ;  /* 0x0000001c08003986 */ /* 0x000fe8000c10150e */
[----:B------:R1:W-:Y:S04]  /*c6a0*/  @P1 STG.E.U16 desc[UR14][R10.64], R29 ;  /* 0x0000001d0a001986 */ /* 0x0003e8000c10150e */
[----:B-1----:R-:W4:Y:S04]  /*c6b0*/  LDL.LU R10, [R1+0xcc] ;  /* 0x0000cc00010a7983 */ /* 0x002f280000300800 */
[----:B------:R-:W4:Y:S04]  /*c6c0*/  LDL.LU R11, [R1+0xc8] ;  /* 0x0000c800010b7983 */ /* 0x000f280000300800 */
[----:B------:R-:W4:Y:S04]  /*c6d0*/  LDL.LU R90, [R1+0xc4] ;  /* 0x0000c400015a7983 */ /* 0x000f280000300800 */
[----:B------:R-:W4:Y:S04]  /*c6e0*/  LDL.LU R89, [R1+0xc0] ;  /* 0x0000c00001597983 */ /* 0x000f280000300800 */
[----:B------:R-:W4:Y:S01]  /*c6f0*/  LDL.LU R88, [R1+0xbc] ;  /* 0x0000bc0001587983 */ /* 0x000f220000300800 */
[C---:B---3--:R-:W-:Y:S01]  /*c700*/  ISETP.LT.AND P2, PT, R19.reuse, UR7, !P0 ;  /* 0x0000000713007c0c */ /* 0x048fe2000c741270 */
[----:B------:R-:W-:Y:S01]  /*c710*/  IMAD R13, R19, UR6, RZ ;  /* 0x00000006130d7c24 */ /* 0x000fe2000f8e02ff */
[C---:B-----5:R-:W-:Y:S01]  /*c720*/  ISETP.LT.AND P3, PT, R18.reuse, UR7, !P0 ;  /* 0x0000000712007c0c */ /* 0x060fe2000c761270 */
[----:B------:R-:W-:Y:S01]  /*c730*/  IMAD R14, R18, UR6, RZ ;  /* 0x00000006120e7c24 */ /* 0x000fe2000f8e02ff */
[----:B------:R-:W-:-:S02]  /*c740*/  ISETP.LT.AND P1, PT, R17, UR7, !P0 ;  /* 0x0000000711007c0c */ /* 0x000fc4000c721270 */
[C---:B--2---:R-:W-:Y:S01]  /*c750*/  ISETP.LT.AND P4, PT, R16.reuse, UR7, !P0 ;  /* 0x0000000710007c0c */ /* 0x044fe2000c781270 */
[----:B------:R-:W-:Y:S02]  /*c760*/  IMAD R9, R16, UR6, RZ ;  /* 0x0000000610097c24 */ /* 0x000fe4000f8e02ff */
[----:B------:R-:W2:Y:S04]  /*c770*/  LDL.LU R16, [R1+0xb8] ;  /* 0x0000b80001107983 */ /* 0x000ea80000300800 */
[----:B------:R-:W3:Y:S04]  /*c780*/  LDL.LU R19, [R1+0xb4] ;  /* 0x0000b40001137983 */ /* 0x000ee80000300800 */
[----:B------:R-:W5:Y:S01]  /*c790*/  LDL.LU R18, [R1+0xb0] ;  /* 0x0000b00001127983 */ /* 0x000f620000300800 */
[----:B------:R-:W-:-:S03]  /*c7a0*/  IMAD R15, R17, UR6, RZ ;  /* 0x00000006110f7c24 */ /* 0x000fc6000f8e02ff */
[----:B------:R-:W3:Y:S01]  /*c7b0*/  LDL.LU R17, [R1+0xac] ;  /* 0x0000ac0001117983 */ /* 0x000ee20000300800 */
[----:B------:R-:W-:-:S04]  /*c7c0*/  LEA R12, P6, R13, R2, 0x1 ;  /* 0x000000020d0c7211 */ /* 0x000fc800078c08ff */
[-C--:B------:R-:W-:Y:S02]  /*c7d0*/  LEA.HI.X.SX32 R13, R13, R3.reuse, 0x1, P6 ;  /* 0x000000030d0d7211 */ /* 0x080fe400030f0eff */
[CC--:B------:R-:W-:Y:S02]  /*c7e0*/  LEA R4, P5, R14.reuse, R2.reuse, 0x1 ;  /* 0x000000020e047211 */ /* 0x0c0fe400078a08ff */
[-C--:B------:R-:W-:Y:S01]  /*c7f0*/  LEA R6, P6, R15, R2.reuse, 0x1 ;  /* 0x000000020f067211 */ /* 0x080fe200078c08ff */
[----:B------:R-:W-:Y:S01]  /*c800*/  @P2 STG.E.U16 desc[UR14][R12.64], R30 ;  /* 0x0000001e0c002986 */ /* 0x000fe2000c10150e */
[----:B------:R-:W-:Y:S02]  /*c810*/  LEA R8, P2, R9, R2, 0x1 ;  /* 0x0000000209087211 */ /* 0x000fe400078408ff */
[----:B------:R-:W-:Y:S02]  /*c820*/  LEA.HI.X.SX32 R5, R14, R3, 0x1, P5 ;  /* 0x000000030e057211 */ /* 0x000fe400028f0eff */
[----:B------:R-:W-:-:S02]  /*c830*/  PRMT R28, R28, 0x7632, R28 ;  /* 0x000076321c1c7816 */ /* 0x000fc4000000001c */
[-C--:B------:R-:W-:Y:S02]  /*c840*/  LEA.HI.X.SX32 R7, R15, R3.reuse, 0x1, P6 ;  /* 0x000000030f077211 */ /* 0x080fe400030f0eff */
[----:B------:R-:W-:Y:S02]  /*c850*/  LEA.HI.X.SX32 R9, R9, R3, 0x1, P2 ;  /* 0x0000000309097211 */ /* 0x000fe400010f0eff */
[----:B------:R-:W-:Y:S01]  /*c860*/  PRMT R29, R29, 0x7632, R29 ;  /* 0x000076321d1d7816 */ /* 0x000fe2000000001d */
[----:B------:R1:W-:Y:S01]  /*c870*/  @P3 STG.E.U16 desc[UR14][R4.64], R31 ;  /* 0x0000001f04003986 */ /* 0x0003e2000c10150e */
[----:B----4-:R-:W-:-:S03]  /*c880*/  IMAD R0, R91, UR6, RZ ;  /* 0x000000065b007c24 */ /* 0x010fc6000f8e02ff */
[----:B------:R4:W-:Y:S04]  /*c890*/  @P1 STG.E.U16 desc[UR14][R6.64], R28 ;  /* 0x0000001c06001986 */ /* 0x0009e8000c10150e */
[----:B------:R0:W-:Y:S01]  /*c8a0*/  @P4 STG.E.U16 desc[UR14][R8.64], R29 ;  /* 0x0000001d08004986 */ /* 0x0001e2000c10150e */
[----:B------:R-:W-:Y:S02]  /*c8b0*/  ISETP.LT.AND P2, PT, R91, UR7, !P0 ;  /* 0x000000075b007c0c */ /* 0x000fe4000c741270 */
[----:B-1----:R-:W-:-:S04]  /*c8c0*/  LEA R4, P6, R0, R2, 0x1 ;  /* 0x0000000200047211 */ /* 0x002fc800078c08ff */
[----:B------:R-:W-:Y:S02]  /*c8d0*/  LEA.HI.X.SX32 R5, R0, R3, 0x1, P6 ;  /* 0x0000000300057211 */ /* 0x000fe400030f0eff */
[C---:B------:R-:W-:Y:S01]  /*c8e0*/  ISETP.LT.AND P4, PT, R10.reuse, UR7, !P0 ;  /* 0x000000070a007c0c */ /* 0x040fe2000c781270 */
[----:B------:R-:W-:Y:S01]  /*c8f0*/  IMAD R10, R10, UR6, RZ ;  /* 0x000000060a0a7c24 */ /* 0x000fe2000f8e02ff */
[C---:B------:R-:W-:Y:S01]  /*c900*/  ISETP.LT.AND P3, PT, R11.reuse, UR7, !P0 ;  /* 0x000000070b007c0c */ /* 0x040fe2000c761270 */
[----:B------:R-:W-:-:S03]  /*c910*/  IMAD R11, R11, UR6, RZ ;  /* 0x000000060b0b7c24 */ /* 0x000fc6000f8e02ff */
[-C--:B----4-:R-:W-:Y:S01]  /*c920*/  LEA R6, P5, R10, R2.reuse, 0x1 ;  /* 0x000000020a067211 */ /* 0x090fe200078a08ff */
[C---:B------:R-:W-:Y:S01]  /*c930*/  IMAD R12, R90.reuse, UR6, RZ ;  /* 0x000000065a0c7c24 */ /* 0x040fe2000f8e02ff */
[----:B------:R-:W-:Y:S02]  /*c940*/  ISETP.LT.AND P1, PT, R90, UR7, !P0 ;  /* 0x000000075a007c0c */ /* 0x000fe4000c721270 */
[-C--:B0-----:R-:W-:Y:S02]  /*c950*/  LEA R8, P6, R11, R2.reuse, 0x1 ;  /* 0x000000020b087211 */ /* 0x081fe400078c08ff */
[----:B------:R-:W-:Y:S02]  /*c960*/  LEA.HI.X.SX32 R7, R10, R3, 0x1, P5 ;  /* 0x000000030a077211 */ /* 0x000fe400028f0eff */
[----:B------:R-:W-:Y:S02]  /*c970*/  LEA R10, P5, R12, R2, 0x1 ;  /* 0x000000020c0a7211 */ /* 0x000fe400078a08ff */
[----:B------:R-:W-:-:S02]  /*c980*/  PRMT R14, R30, 0x7632, R14 ;  /* 0x000076321e0e7816 */ /* 0x000fc4000000000e */
[----:B------:R-:W-:Y:S02]  /*c990*/  PRMT R31, R31, 0x7632, R31 ;  /* 0x000076321f1f7816 */ /* 0x000fe4000000001f */
[-C--:B------:R-:W-:Y:S02]  /*c9a0*/  LEA.HI.X.SX32 R9, R11, R3.reuse, 0x1, P6 ;  /* 0x000000030b097211 */ /* 0x080fe400030f0eff */
[----:B------:R-:W-:Y:S01]  /*c9b0*/  LEA.HI.X.SX32 R11, R12, R3, 0x1, P5 ;  /* 0x000000030c0b7211 */ /* 0x000fe200028f0eff */
[----:B------:R-:W-:Y:S01]  /*c9c0*/  IMAD R12, R88, UR6, RZ ;  /* 0x00000006580c7c24 */ /* 0x000fe2000f8e02ff */
[----:B------:R-:W-:Y:S04]  /*c9d0*/  @P2 STG.E.U16 desc[UR14][R4.64], R14 ;  /* 0x0000000e04002986 */ /* 0x000fe8000c10150e */
[----:B------:R0:W-:Y:S04]  /*c9e0*/  @P4 STG.E.U16 desc[UR14][R6.64], R31 ;  /* 0x0000001f06004986 */ /* 0x0001e8000c10150e */
[----:B------:R1:W-:Y:S01]  /*c9f0*/  @P3 STG.E.U16 desc[UR14][R8.64], R20 ;  /* 0x0000001408003986 */ /* 0x0003e2000c10150e */
[----:B------:R-:W-:-:S03]  /*ca00*/  IMAD R0, R89, UR6, RZ ;  /* 0x0000000659007c24 */ /* 0x000fc6000f8e02ff */
[----:B------:R-:W-:Y:S01]  /*ca10*/  @P1 STG.E.U16 desc[UR14][R10.64], R21 ;  /* 0x000000150a001986 */ /* 0x000fe2000c10150e */
[----:B------:R-:W-:Y:S02]  /*ca20*/  ISETP.LT.AND P5, PT, R89, UR7, !P0 ;  /* 0x0000000759007c0c */ /* 0x000fe4000c7a1270 */
[----:B0-----:R-:W-:-:S04]  /*ca30*/  LEA R6, P1, R12, R2, 0x1 ;  /* 0x000000020c067211 */ /* 0x001fc800078208ff */
[----:B------:R-:W-:Y:S02]  /*ca40*/  LEA.HI.X.SX32 R7, R12, R3, 0x1, P1 ;  /* 0x000000030c077211 */ /* 0x000fe400008f0eff */
[----:B------:R-:W-:Y:S02]  /*ca50*/  ISETP.LT.AND P4, PT, R88, UR7, !P0 ;  /* 0x0000000758007c0c */ /* 0x000fe4000c781270 */
[----:B------:R-:W-:-:S04]  /*ca60*/  LEA R4, P6, R0, R2, 0x1 ;  /* 0x0000000200047211 */ /* 0x000fc800078c08ff */
[----:B------:R-:W-:Y:S02]  /*ca70*/  LEA.HI.X.SX32 R5, R0, R3, 0x1, P6 ;  /* 0x0000000300057211 */ /* 0x000fe400030f0eff */
[----:B-1----:R-:W-:-:S03]  /*ca80*/  PRMT R20, R20, 0x7632, R20 ;  /* 0x0000763214147816 */ /* 0x002fc60000000014 */
[----:B------:R0:W-:Y:S01]  /*ca90*/  @P5 STG.E.U16 desc[UR14][R4.64], R22 ;  /* 0x0000001604005986 */ /* 0x0001e2000c10150e */
[----:B------:R-:W-:-:S03]  /*caa0*/  PRMT R0, R22, 0x7632, R0 ;  /* 0x0000763216007816 */ /* 0x000fc60000000000 */
[----:B------:R1:W-:Y:S01]  /*cab0*/  @P4 STG.E.U16 desc[UR14][R6.64], R23 ;  /* 0x0000001706004986 */ /* 0x0003e2000c10150e */
[----:B0-----:R-:W-:Y:S01]  /*cac0*/  PRMT R5, R21, 0x7632, R5 ;  /* 0x0000763215057816 */ /* 0x001fe20000000005 */
[----:B--2---:R-:W-:Y:S02]  /*cad0*/  IMAD R13, R16, UR6, RZ ;  /* 0x00000006100d7c24 */ /* 0x004fe4000f8e02ff */
[----:B-----5:R-:W-:-:S03]  /*cae0*/  IMAD R15, R18, UR6, RZ ;  /* 0x00000006120f7c24 */ /* 0x020fc6000f8e02ff */
[-C--:B------:R-:W-:Y:S01]  /*caf0*/  LEA R8, P2, R13, R2.reuse, 0x1 ;  /* 0x000000020d087211 */ /* 0x080fe200078408ff */
[----:B---3--:R-:W-:Y:S01]  /*cb00*/  IMAD R14, R19, UR6, RZ ;  /* 0x00000006130e7c24 */ /* 0x008fe2000f8e02ff */
[----:B------:R-:W-:Y:S02]  /*cb10*/  LEA R12, P1, R15, R2, 0x1 ;  /* 0x000000020f0c7211 */ /* 0x000fe400078208ff */
[----:B------:R-:W-:Y:S02]  /*cb20*/  ISETP.LT.AND P3, PT, R16, UR7, !P0 ;  /* 0x0000000710007c0c */ /* 0x000fe4000c761270 */
[-C--:B------:R-:W-:Y:S02]  /*cb30*/  LEA.HI.X.SX32 R9, R13, R3.reuse, 0x1, P2 ;  /* 0x000000030d097211 */ /* 0x080fe400010f0eff */
[----:B------:R-:W-:Y:S02]  /*cb40*/  ISETP.LT.AND P2, PT, R19, UR7, !P0 ;  /* 0x0000000713007c0c */ /* 0x000fe4000c741270 */
[----:B------:R-:W-:-:S02]  /*cb50*/  LEA.HI.X.SX32 R13, R15, R3, 0x1, P1 ;  /* 0x000000030f0d7211 */ /* 0x000fc400008f0eff */
[----:B------:R-:W-:Y:S02]  /*cb60*/  ISETP.LT.AND P1, PT, R18, UR7, !P0 ;  /* 0x0000000712007c0c */ /* 0x000fe4000c721270 */
[C---:B------:R-:W-:Y:S02]  /*cb70*/  ISETP.LT.AND P0, PT, R17.reuse, UR7, !P0 ;  /* 0x0000000711007c0c */ /* 0x040fe4000c701270 */
[----:B------:R-:W-:Y:S01]  /*cb80*/  LEA R10, P6, R14, R2, 0x1 ;  /* 0x000000020e0a7211 */ /* 0x000fe200078c08ff */
[----:B------:R-:W-:-:S03]  /*cb90*/  IMAD R16, R17, UR6, RZ ;  /* 0x0000000611107c24 */ /* 0x000fc6000f8e02ff */
[----:B------:R-:W-:Y:S01]  /*cba0*/  LEA.HI.X.SX32 R11, R14, R3, 0x1, P6 ;  /* 0x000000030e0b7211 */ /* 0x000fe200030f0eff */
[----:B------:R1:W-:Y:S01]  /*cbb0*/  @P3 STG.E.U16 desc[UR14][R8.64], R20 ;  /* 0x0000001408003986 */ /* 0x0003e2000c10150e */
[----:B------:R-:W-:-:S03]  /*cbc0*/  LEA R2, P6, R16, R2, 0x1 ;  /* 0x0000000210027211 */ /* 0x000fc600078c08ff */
[----:B------:R1:W-:Y:S01]  /*cbd0*/  @P2 STG.E.U16 desc[UR14][R10.64], R5 ;  /* 0x000000050a002986 */ /* 0x0003e2000c10150e */
[----:B------:R-:W-:-:S03]  /*cbe0*/  LEA.HI.X.SX32 R3, R16, R3, 0x1, P6 ;  /* 0x0000000310037211 */ /* 0x000fc600030f0eff */
[----:B------:R1:W-:Y:S01]  /*cbf0*/  @P1 STG.E.U16 desc[UR14][R12.64], R0 ;  /* 0x000000000c001986 */ /* 0x0003e2000c10150e */
[----:B------:R-:W-:Y:S05]  /*cc00*/  @!P0 EXIT ;  /* 0x000000000000894d */ /* 0x000fea0003800000 */
[----:B-1----:R-:W-:-:S05]  /*cc10*/  PRMT R23, R23, 0x7632, R23 ;  /* 0x0000763217177816 */ /* 0x002fca0000000017 */
[----:B------:R-:W-:Y:S01]  /*cc20*/  STG.E.U16 desc[UR14][R2.64], R23 ;  /* 0x0000001702007986 */ /* 0x000fe2000c10150e */
[----:B------:R-:W-:Y:S05]  /*cc30*/  EXIT ;  /* 0x000000000000794d */ /* 0x000fea0003800000 */
.L_x_3:
[----:B------:R-:W-:-:S00]  /*cc40*/  BRA `(.L_x_3) ;  /* 0xfffffffc00fc7947 */ /* 0x000fc0000383ffff */
[----:B------:R-:W-:-:S00]  /*cc50*/  NOP ;  /* 0x0000000000007918 */ /* 0x000fc00000000000 */
        /* <DEDUP_REMOVED lines=10> */
.L_x_4:


//--------------------- .nv.shared.matmul_kernel  --------------------------
	.section	.nv.shared.matmul_kernel,"aw",@nobits
	.sectionflags	@""
	.align	16
	.zero		1024


//--------------------- .nv.shared.reserved.0     --------------------------
	.section	.nv.shared.reserved.0,"aw",@nobits
	.weak		__nv_reservedSMEM_offset_0_alias
	.size		__nv_reservedSMEM_offset_0_alias, 0, 0
	.other		__nv_reservedSMEM_offset_0_alias,@"STO_CUDA_RESERVED_SHARED STV_DEFAULT"
__nv_reservedSMEM_offset_0_alias:
	.zero		0


//--------------------- .nv.constant0.matmul_kernel --------------------------
	.section	.nv.constant0.matmul_kernel,"a",@progbits
	.sectionflags	@""
	.align	4
.nv.constant0.matmul_kernel:
	.zero		608


//--------------------- SYMBOLS --------------------------

	.type		.nv.reservedSmem.offset0,@object
	.size		.nv.reservedSmem.offset0,0x4
